//
// Generated by NVIDIA NVVM Compiler
//
// Compiler Build ID: CL-36424714
// Cuda compilation tools, release 13.0, V13.0.88
// Based on NVVM 20.0.0
//

.version 9.0
.target sm_100
.address_size 64

	// .globl	_Z22imageFilterKernelPartAP6uchar3S0_ii
// _ZZ22imageFilterKernelPartCP6uchar3S0_iiE6s_data has been demoted

.visible .entry _Z22imageFilterKernelPartAP6uchar3S0_ii(
	.param .u64 .ptr .align 1 _Z22imageFilterKernelPartAP6uchar3S0_ii_param_0,
	.param .u64 .ptr .align 1 _Z22imageFilterKernelPartAP6uchar3S0_ii_param_1,
	.param .u32 _Z22imageFilterKernelPartAP6uchar3S0_ii_param_2,
	.param .u32 _Z22imageFilterKernelPartAP6uchar3S0_ii_param_3
)
{
	.reg .pred 	%p<51>;
	.reg .b32 	%r<214>;
	.reg .b32 	%f<4>;
	.reg .b64 	%rd<9>;

	ld.param.u64 	%rd4, [_Z22imageFilterKernelPartAP6uchar3S0_ii_param_0];
	ld.param.u64 	%rd5, [_Z22imageFilterKernelPartAP6uchar3S0_ii_param_1];
	ld.param.u32 	%r94, [_Z22imageFilterKernelPartAP6uchar3S0_ii_param_2];
	ld.param.u32 	%r95, [_Z22imageFilterKernelPartAP6uchar3S0_ii_param_3];
	mul.lo.s32 	%r1, %r95, %r94;
	cvt.rn.f32.s32 	%f1, %r1;
	div.rn.f32 	%f2, %f1, 0f46400000;
	mul.hi.s32 	%r96, %r1, 715827883;
	shr.u32 	%r97, %r96, 31;
	shr.s32 	%r98, %r96, 11;
	add.s32 	%r99, %r98, %r97;
	cvt.rn.f32.s32 	%f3, %r99;
	setp.gt.f32 	%p1, %f2, %f3;
	selp.u32 	%r100, 1, 0, %p1;
	add.s32 	%r2, %r99, %r100;
	setp.lt.s32 	%p2, %r2, 1;
	@%p2 bra 	$L__BB0_43;
	shl.b32 	%r4, %r94, 2;
	neg.s32 	%r3, %r4;
	mov.u32 	%r102, %tid.x;
	mov.u32 	%r103, %ctaid.x;
	mov.u32 	%r104, %ntid.x;
	mad.lo.s32 	%r105, %r104, %r103, %r102;
	mul.lo.s32 	%r170, %r2, %r105;
	cvta.to.global.u64 	%rd1, %rd5;
	cvta.to.global.u64 	%rd2, %rd4;
	mov.b32 	%r169, 0;
$L__BB0_2:
	setp.ge.s32 	%p3, %r170, %r1;
	@%p3 bra 	$L__BB0_42;
	add.s32 	%r173, %r3, %r170;
	sub.s32 	%r172, %r4, %r170;
	mov.b32 	%r171, 0;
	mov.u32 	%r185, %r171;
	mov.u32 	%r184, %r171;
	mov.u32 	%r183, %r171;
	mov.u32 	%r182, %r171;
$L__BB0_4:
	setp.eq.s32 	%p4, %r172, 0;
	mul.wide.s32 	%rd6, %r173, 3;
	add.s64 	%rd3, %rd2, %rd6;
	@%p4 bra 	$L__BB0_8;
	div.s32 	%r107, %r173, %r94;
	setp.ge.s32 	%p5, %r107, %r95;
	@%p5 bra 	$L__BB0_8;
	rem.s32 	%r108, %r170, %r94;
	setp.eq.s32 	%p6, %r108, 4;
	add.s32 	%r110, %r108, -4;
	setp.ge.s32 	%p7, %r110, %r94;
	or.pred  	%p8, %p6, %p7;
	@%p8 bra 	$L__BB0_8;
	ld.global.u8 	%r111, [%rd3+-12];
	add.s32 	%r184, %r184, %r111;
	ld.global.u8 	%r112, [%rd3+-11];
	add.s32 	%r183, %r183, %r112;
	ld.global.u8 	%r113, [%rd3+-10];
	add.s32 	%r182, %r182, %r113;
	add.s32 	%r185, %r185, 1;
$L__BB0_8:
	setp.eq.s32 	%p9, %r172, 0;
	@%p9 bra 	$L__BB0_12;
	div.s32 	%r114, %r173, %r94;
	setp.ge.s32 	%p10, %r114, %r95;
	@%p10 bra 	$L__BB0_12;
	rem.s32 	%r115, %r170, %r94;
	setp.eq.s32 	%p11, %r115, 3;
	add.s32 	%r117, %r115, -3;
	setp.ge.s32 	%p12, %r117, %r94;
	or.pred  	%p13, %p11, %p12;
	@%p13 bra 	$L__BB0_12;
	ld.global.u8 	%r118, [%rd3+-9];
	add.s32 	%r184, %r184, %r118;
	ld.global.u8 	%r119, [%rd3+-8];
	add.s32 	%r183, %r183, %r119;
	ld.global.u8 	%r120, [%rd3+-7];
	add.s32 	%r182, %r182, %r120;
	add.s32 	%r185, %r185, 1;
$L__BB0_12:
	setp.eq.s32 	%p14, %r172, 0;
	@%p14 bra 	$L__BB0_16;
	div.s32 	%r121, %r173, %r94;
	setp.ge.s32 	%p15, %r121, %r95;
	@%p15 bra 	$L__BB0_16;
	rem.s32 	%r122, %r170, %r94;
	setp.eq.s32 	%p16, %r122, 2;
	add.s32 	%r124, %r122, -2;
	setp.ge.s32 	%p17, %r124, %r94;
	or.pred  	%p18, %p16, %p17;
	@%p18 bra 	$L__BB0_16;
	ld.global.u8 	%r125, [%rd3+-6];
	add.s32 	%r184, %r184, %r125;
	ld.global.u8 	%r126, [%rd3+-5];
	add.s32 	%r183, %r183, %r126;
	ld.global.u8 	%r127, [%rd3+-4];
	add.s32 	%r182, %r182, %r127;
	add.s32 	%r185, %r185, 1;
$L__BB0_16:
	setp.eq.s32 	%p19, %r172, 0;
	@%p19 bra 	$L__BB0_20;
	div.s32 	%r128, %r173, %r94;
	setp.ge.s32 	%p20, %r128, %r95;
	@%p20 bra 	$L__BB0_20;
	setp.lt.s32 	%p21, %r94, 0;
	rem.s32 	%r129, %r170, %r94;
	setp.eq.s32 	%p22, %r129, 1;
	or.pred  	%p23, %p22, %p21;
	@%p23 bra 	$L__BB0_20;
	ld.global.u8 	%r130, [%rd3+-3];
	add.s32 	%r184, %r184, %r130;
	ld.global.u8 	%r131, [%rd3+-2];
	add.s32 	%r183, %r183, %r131;
	ld.global.u8 	%r132, [%rd3+-1];
	add.s32 	%r182, %r182, %r132;
	add.s32 	%r185, %r185, 1;
$L__BB0_20:
	setp.eq.s32 	%p24, %r172, 0;
	@%p24 bra 	$L__BB0_24;
	div.s32 	%r133, %r173, %r94;
	setp.ge.s32 	%p25, %r133, %r95;
	@%p25 bra 	$L__BB0_24;
	setp.lt.s32 	%p26, %r94, 0;
	rem.s32 	%r134, %r170, %r94;
	setp.eq.s32 	%p27, %r134, 0;
	or.pred  	%p28, %p27, %p26;
	@%p28 bra 	$L__BB0_24;
	ld.global.u8 	%r135, [%rd3];
	add.s32 	%r184, %r184, %r135;
	ld.global.u8 	%r136, [%rd3+1];
	add.s32 	%r183, %r183, %r136;
	ld.global.u8 	%r137, [%rd3+2];
	add.s32 	%r182, %r182, %r137;
	add.s32 	%r185, %r185, 1;
$L__BB0_24:
	setp.eq.s32 	%p29, %r172, 0;
	@%p29 bra 	$L__BB0_28;
	div.s32 	%r138, %r173, %r94;
	setp.ge.s32 	%p30, %r138, %r95;
	@%p30 bra 	$L__BB0_28;
	rem.s32 	%r139, %r170, %r94;
	setp.eq.s32 	%p31, %r139, -1;
	add.s32 	%r141, %r139, 1;
	setp.ge.s32 	%p32, %r141, %r94;
	or.pred  	%p33, %p31, %p32;
	@%p33 bra 	$L__BB0_28;
	ld.global.u8 	%r142, [%rd3+3];
	add.s32 	%r184, %r184, %r142;
	ld.global.u8 	%r143, [%rd3+4];
	add.s32 	%r183, %r183, %r143;
	ld.global.u8 	%r144, [%rd3+5];
	add.s32 	%r182, %r182, %r144;
	add.s32 	%r185, %r185, 1;
$L__BB0_28:
	setp.eq.s32 	%p34, %r172, 0;
	@%p34 bra 	$L__BB0_32;
	div.s32 	%r145, %r173, %r94;
	setp.ge.s32 	%p35, %r145, %r95;
	@%p35 bra 	$L__BB0_32;
	rem.s32 	%r146, %r170, %r94;
	setp.eq.s32 	%p36, %r146, -2;
	add.s32 	%r148, %r146, 2;
	setp.ge.s32 	%p37, %r148, %r94;
	or.pred  	%p38, %p36, %p37;
	@%p38 bra 	$L__BB0_32;
	ld.global.u8 	%r149, [%rd3+6];
	add.s32 	%r184, %r184, %r149;
	ld.global.u8 	%r150, [%rd3+7];
	add.s32 	%r183, %r183, %r150;
	ld.global.u8 	%r151, [%rd3+8];
	add.s32 	%r182, %r182, %r151;
	add.s32 	%r185, %r185, 1;
$L__BB0_32:
	setp.eq.s32 	%p39, %r172, 0;
	@%p39 bra 	$L__BB0_36;
	div.s32 	%r152, %r173, %r94;
	setp.ge.s32 	%p40, %r152, %r95;
	@%p40 bra 	$L__BB0_36;
	rem.s32 	%r153, %r170, %r94;
	setp.eq.s32 	%p41, %r153, -3;
	add.s32 	%r155, %r153, 3;
	setp.ge.s32 	%p42, %r155, %r94;
	or.pred  	%p43, %p41, %p42;
	@%p43 bra 	$L__BB0_36;
	ld.global.u8 	%r156, [%rd3+9];
	add.s32 	%r184, %r184, %r156;
	ld.global.u8 	%r157, [%rd3+10];
	add.s32 	%r183, %r183, %r157;
	ld.global.u8 	%r158, [%rd3+11];
	add.s32 	%r182, %r182, %r158;
	add.s32 	%r185, %r185, 1;
$L__BB0_36:
	setp.eq.s32 	%p44, %r172, 0;
	@%p44 bra 	$L__BB0_40;
	div.s32 	%r159, %r173, %r94;
	setp.ge.s32 	%p45, %r159, %r95;
	@%p45 bra 	$L__BB0_40;
	rem.s32 	%r160, %r170, %r94;
	setp.eq.s32 	%p46, %r160, -4;
	add.s32 	%r162, %r160, 4;
	setp.ge.s32 	%p47, %r162, %r94;
	or.pred  	%p48, %p46, %p47;
	@%p48 bra 	$L__BB0_40;
	ld.global.u8 	%r163, [%rd3+12];
	add.s32 	%r184, %r184, %r163;
	ld.global.u8 	%r164, [%rd3+13];
	add.s32 	%r183, %r183, %r164;
	ld.global.u8 	%r165, [%rd3+14];
	add.s32 	%r182, %r182, %r165;
	add.s32 	%r185, %r185, 1;
$L__BB0_40:
	add.s32 	%r173, %r173, %r94;
	sub.s32 	%r172, %r172, %r94;
	add.s32 	%r171, %r171, 1;
	setp.ne.s32 	%p49, %r171, 9;
	@%p49 bra 	$L__BB0_4;
	div.s32 	%r166, %r184, %r185;
	mul.wide.s32 	%rd7, %r170, 3;
	add.s64 	%rd8, %rd1, %rd7;
	st.global.u8 	[%rd8], %r166;
	div.s32 	%r167, %r183, %r185;
	st.global.u8 	[%rd8+1], %r167;
	div.s32 	%r168, %r182, %r185;
	st.global.u8 	[%rd8+2], %r168;
$L__BB0_42:
	add.s32 	%r170, %r170, 1;
	add.s32 	%r169, %r169, 1;
	setp.ne.s32 	%p50, %r169, %r2;
	@%p50 bra 	$L__BB0_2;
$L__BB0_43:
	ret;

}
	// .globl	_Z22imageFilterKernelPartBP6uchar3S0_ii
.visible .entry _Z22imageFilterKernelPartBP6uchar3S0_ii(
	.param .u64 .ptr .align 1 _Z22imageFilterKernelPartBP6uchar3S0_ii_param_0,
	.param .u64 .ptr .align 1 _Z22imageFilterKernelPartBP6uchar3S0_ii_param_1,
	.param .u32 _Z22imageFilterKernelPartBP6uchar3S0_ii_param_2,
	.param .u32 _Z22imageFilterKernelPartBP6uchar3S0_ii_param_3
)
{
	.reg .pred 	%p<49>;
	.reg .b32 	%r<203>;
	.reg .b64 	%rd<9>;

	ld.param.u64 	%rd4, [_Z22imageFilterKernelPartBP6uchar3S0_ii_param_0];
	ld.param.u64 	%rd5, [_Z22imageFilterKernelPartBP6uchar3S0_ii_param_1];
	ld.param.u32 	%r91, [_Z22imageFilterKernelPartBP6uchar3S0_ii_param_2];
	ld.param.u32 	%r92, [_Z22imageFilterKernelPartBP6uchar3S0_ii_param_3];
	mov.u32 	%r93, %ntid.x;
	mov.u32 	%r94, %ctaid.x;
	mov.u32 	%r95, %tid.x;
	mad.lo.s32 	%r159, %r93, %r94, %r95;
	mul.lo.s32 	%r2, %r92, %r91;
	setp.ge.s32 	%p1, %r159, %r2;
	@%p1 bra 	$L__BB1_41;
	shl.b32 	%r4, %r91, 2;
	neg.s32 	%r3, %r4;
	cvta.to.global.u64 	%rd1, %rd5;
	cvta.to.global.u64 	%rd2, %rd4;
$L__BB1_2:
	add.s32 	%r162, %r3, %r159;
	sub.s32 	%r161, %r4, %r159;
	mov.b32 	%r160, 0;
	mov.u32 	%r174, %r160;
	mov.u32 	%r173, %r160;
	mov.u32 	%r172, %r160;
	mov.u32 	%r171, %r160;
$L__BB1_3:
	setp.eq.s32 	%p2, %r161, 0;
	bar.sync 	0;
	mul.wide.s32 	%rd6, %r162, 3;
	add.s64 	%rd3, %rd2, %rd6;
	@%p2 bra 	$L__BB1_7;
	div.s32 	%r97, %r162, %r91;
	setp.ge.s32 	%p3, %r97, %r92;
	@%p3 bra 	$L__BB1_7;
	rem.s32 	%r98, %r159, %r91;
	setp.eq.s32 	%p4, %r98, 4;
	add.s32 	%r100, %r98, -4;
	setp.ge.s32 	%p5, %r100, %r91;
	or.pred  	%p6, %p4, %p5;
	@%p6 bra 	$L__BB1_7;
	ld.global.u8 	%r101, [%rd3+-12];
	add.s32 	%r173, %r173, %r101;
	ld.global.u8 	%r102, [%rd3+-11];
	add.s32 	%r172, %r172, %r102;
	ld.global.u8 	%r103, [%rd3+-10];
	add.s32 	%r171, %r171, %r103;
	add.s32 	%r174, %r174, 1;
$L__BB1_7:
	setp.eq.s32 	%p7, %r161, 0;
	bar.sync 	0;
	@%p7 bra 	$L__BB1_11;
	div.s32 	%r104, %r162, %r91;
	setp.ge.s32 	%p8, %r104, %r92;
	@%p8 bra 	$L__BB1_11;
	rem.s32 	%r105, %r159, %r91;
	setp.eq.s32 	%p9, %r105, 3;
	add.s32 	%r107, %r105, -3;
	setp.ge.s32 	%p10, %r107, %r91;
	or.pred  	%p11, %p9, %p10;
	@%p11 bra 	$L__BB1_11;
	ld.global.u8 	%r108, [%rd3+-9];
	add.s32 	%r173, %r173, %r108;
	ld.global.u8 	%r109, [%rd3+-8];
	add.s32 	%r172, %r172, %r109;
	ld.global.u8 	%r110, [%rd3+-7];
	add.s32 	%r171, %r171, %r110;
	add.s32 	%r174, %r174, 1;
$L__BB1_11:
	setp.eq.s32 	%p12, %r161, 0;
	bar.sync 	0;
	@%p12 bra 	$L__BB1_15;
	div.s32 	%r111, %r162, %r91;
	setp.ge.s32 	%p13, %r111, %r92;
	@%p13 bra 	$L__BB1_15;
	rem.s32 	%r112, %r159, %r91;
	setp.eq.s32 	%p14, %r112, 2;
	add.s32 	%r114, %r112, -2;
	setp.ge.s32 	%p15, %r114, %r91;
	or.pred  	%p16, %p14, %p15;
	@%p16 bra 	$L__BB1_15;
	ld.global.u8 	%r115, [%rd3+-6];
	add.s32 	%r173, %r173, %r115;
	ld.global.u8 	%r116, [%rd3+-5];
	add.s32 	%r172, %r172, %r116;
	ld.global.u8 	%r117, [%rd3+-4];
	add.s32 	%r171, %r171, %r117;
	add.s32 	%r174, %r174, 1;
$L__BB1_15:
	setp.eq.s32 	%p17, %r161, 0;
	bar.sync 	0;
	@%p17 bra 	$L__BB1_19;
	div.s32 	%r118, %r162, %r91;
	setp.ge.s32 	%p18, %r118, %r92;
	@%p18 bra 	$L__BB1_19;
	setp.lt.s32 	%p19, %r91, 0;
	rem.s32 	%r119, %r159, %r91;
	setp.eq.s32 	%p20, %r119, 1;
	or.pred  	%p21, %p20, %p19;
	@%p21 bra 	$L__BB1_19;
	ld.global.u8 	%r120, [%rd3+-3];
	add.s32 	%r173, %r173, %r120;
	ld.global.u8 	%r121, [%rd3+-2];
	add.s32 	%r172, %r172, %r121;
	ld.global.u8 	%r122, [%rd3+-1];
	add.s32 	%r171, %r171, %r122;
	add.s32 	%r174, %r174, 1;
$L__BB1_19:
	setp.eq.s32 	%p22, %r161, 0;
	bar.sync 	0;
	@%p22 bra 	$L__BB1_23;
	div.s32 	%r123, %r162, %r91;
	setp.ge.s32 	%p23, %r123, %r92;
	@%p23 bra 	$L__BB1_23;
	setp.lt.s32 	%p24, %r91, 0;
	rem.s32 	%r124, %r159, %r91;
	setp.eq.s32 	%p25, %r124, 0;
	or.pred  	%p26, %p25, %p24;
	@%p26 bra 	$L__BB1_23;
	ld.global.u8 	%r125, [%rd3];
	add.s32 	%r173, %r173, %r125;
	ld.global.u8 	%r126, [%rd3+1];
	add.s32 	%r172, %r172, %r126;
	ld.global.u8 	%r127, [%rd3+2];
	add.s32 	%r171, %r171, %r127;
	add.s32 	%r174, %r174, 1;
$L__BB1_23:
	setp.eq.s32 	%p27, %r161, 0;
	bar.sync 	0;
	@%p27 bra 	$L__BB1_27;
	div.s32 	%r128, %r162, %r91;
	setp.ge.s32 	%p28, %r128, %r92;
	@%p28 bra 	$L__BB1_27;
	rem.s32 	%r129, %r159, %r91;
	setp.eq.s32 	%p29, %r129, -1;
	add.s32 	%r131, %r129, 1;
	setp.ge.s32 	%p30, %r131, %r91;
	or.pred  	%p31, %p29, %p30;
	@%p31 bra 	$L__BB1_27;
	ld.global.u8 	%r132, [%rd3+3];
	add.s32 	%r173, %r173, %r132;
	ld.global.u8 	%r133, [%rd3+4];
	add.s32 	%r172, %r172, %r133;
	ld.global.u8 	%r134, [%rd3+5];
	add.s32 	%r171, %r171, %r134;
	add.s32 	%r174, %r174, 1;
$L__BB1_27:
	setp.eq.s32 	%p32, %r161, 0;
	bar.sync 	0;
	@%p32 bra 	$L__BB1_31;
	div.s32 	%r135, %r162, %r91;
	setp.ge.s32 	%p33, %r135, %r92;
	@%p33 bra 	$L__BB1_31;
	rem.s32 	%r136, %r159, %r91;
	setp.eq.s32 	%p34, %r136, -2;
	add.s32 	%r138, %r136, 2;
	setp.ge.s32 	%p35, %r138, %r91;
	or.pred  	%p36, %p34, %p35;
	@%p36 bra 	$L__BB1_31;
	ld.global.u8 	%r139, [%rd3+6];
	add.s32 	%r173, %r173, %r139;
	ld.global.u8 	%r140, [%rd3+7];
	add.s32 	%r172, %r172, %r140;
	ld.global.u8 	%r141, [%rd3+8];
	add.s32 	%r171, %r171, %r141;
	add.s32 	%r174, %r174, 1;
$L__BB1_31:
	setp.eq.s32 	%p37, %r161, 0;
	bar.sync 	0;
	@%p37 bra 	$L__BB1_35;
	div.s32 	%r142, %r162, %r91;
	setp.ge.s32 	%p38, %r142, %r92;
	@%p38 bra 	$L__BB1_35;
	rem.s32 	%r143, %r159, %r91;
	setp.eq.s32 	%p39, %r143, -3;
	add.s32 	%r145, %r143, 3;
	setp.ge.s32 	%p40, %r145, %r91;
	or.pred  	%p41, %p39, %p40;
	@%p41 bra 	$L__BB1_35;
	ld.global.u8 	%r146, [%rd3+9];
	add.s32 	%r173, %r173, %r146;
	ld.global.u8 	%r147, [%rd3+10];
	add.s32 	%r172, %r172, %r147;
	ld.global.u8 	%r148, [%rd3+11];
	add.s32 	%r171, %r171, %r148;
	add.s32 	%r174, %r174, 1;
$L__BB1_35:
	setp.eq.s32 	%p42, %r161, 0;
	bar.sync 	0;
	@%p42 bra 	$L__BB1_39;
	div.s32 	%r149, %r162, %r91;
	setp.ge.s32 	%p43, %r149, %r92;
	@%p43 bra 	$L__BB1_39;
	rem.s32 	%r150, %r159, %r91;
	setp.eq.s32 	%p44, %r150, -4;
	add.s32 	%r152, %r150, 4;
	setp.ge.s32 	%p45, %r152, %r91;
	or.pred  	%p46, %p44, %p45;
	@%p46 bra 	$L__BB1_39;
	ld.global.u8 	%r153, [%rd3+12];
	add.s32 	%r173, %r173, %r153;
	ld.global.u8 	%r154, [%rd3+13];
	add.s32 	%r172, %r172, %r154;
	ld.global.u8 	%r155, [%rd3+14];
	add.s32 	%r171, %r171, %r155;
	add.s32 	%r174, %r174, 1;
$L__BB1_39:
	add.s32 	%r162, %r162, %r91;
	sub.s32 	%r161, %r161, %r91;
	add.s32 	%r160, %r160, 1;
	setp.ne.s32 	%p47, %r160, 9;
	@%p47 bra 	$L__BB1_3;
	div.s32 	%r156, %r173, %r174;
	mul.wide.s32 	%rd7, %r159, 3;
	add.s64 	%rd8, %rd1, %rd7;
	st.global.u8 	[%rd8], %r156;
	div.s32 	%r157, %r172, %r174;
	st.global.u8 	[%rd8+1], %r157;
	div.s32 	%r158, %r171, %r174;
	st.global.u8 	[%rd8+2], %r158;
	add.s32 	%r159, %r159, 12288;
	setp.lt.s32 	%p48, %r159, %r2;
	@%p48 bra 	$L__BB1_2;
$L__BB1_41:
	ret;

}
	// .globl	_Z22imageFilterKernelPartCP6uchar3S0_ii
.visible .entry _Z22imageFilterKernelPartCP6uchar3S0_ii(
	.param .u64 .ptr .align 1 _Z22imageFilterKernelPartCP6uchar3S0_ii_param_0,
	.param .u64 .ptr .align 1 _Z22imageFilterKernelPartCP6uchar3S0_ii_param_1,
	.param .u32 _Z22imageFilterKernelPartCP6uchar3S0_ii_param_2,
	.param .u32 _Z22imageFilterKernelPartCP6uchar3S0_ii_param_3
)
{
	.local .align 4 .b8 	__local_depot2[324];
	.reg .b64 	%SP;
	.reg .b64 	%SPL;
	.reg .pred 	%p<82>;
	.reg .b16 	%rs<49>;
	.reg .b32 	%r<293>;
	.reg .b64 	%rd<44>;
	// demoted variable
	.shared .align 1 .b8 _ZZ22imageFilterKernelPartCP6uchar3S0_iiE6s_data[49152];
	mov.u64 	%SPL, __local_depot2;
	ld.param.u64 	%rd5, [_Z22imageFilterKernelPartCP6uchar3S0_ii_param_0];
	ld.param.u64 	%rd6, [_Z22imageFilterKernelPartCP6uchar3S0_ii_param_1];
	ld.param.u32 	%r132, [_Z22imageFilterKernelPartCP6uchar3S0_ii_param_2];
	ld.param.u32 	%r133, [_Z22imageFilterKernelPartCP6uchar3S0_ii_param_3];
	cvta.to.global.u64 	%rd1, %rd5;
	cvta.to.global.u64 	%rd2, %rd6;
	add.u64 	%rd8, %SPL, 0;
	mov.b32 	%r135, 1;
	st.local.u32 	[%rd8], %r135;
	st.local.u32 	[%rd8+4], %r135;
	st.local.u32 	[%rd8+8], %r135;
	st.local.u32 	[%rd8+12], %r135;
	st.local.u32 	[%rd8+16], %r135;
	st.local.u32 	[%rd8+20], %r135;
	st.local.u32 	[%rd8+24], %r135;
	st.local.u32 	[%rd8+28], %r135;
	st.local.u32 	[%rd8+32], %r135;
	st.local.u32 	[%rd8+36], %r135;
	st.local.u32 	[%rd8+40], %r135;
	st.local.u32 	[%rd8+44], %r135;
	st.local.u32 	[%rd8+48], %r135;
	st.local.u32 	[%rd8+52], %r135;
	st.local.u32 	[%rd8+56], %r135;
	st.local.u32 	[%rd8+60], %r135;
	st.local.u32 	[%rd8+64], %r135;
	st.local.u32 	[%rd8+68], %r135;
	st.local.u32 	[%rd8+72], %r135;
	st.local.u32 	[%rd8+76], %r135;
	st.local.u32 	[%rd8+80], %r135;
	st.local.u32 	[%rd8+84], %r135;
	st.local.u32 	[%rd8+88], %r135;
	st.local.u32 	[%rd8+92], %r135;
	st.local.u32 	[%rd8+96], %r135;
	st.local.u32 	[%rd8+100], %r135;
	st.local.u32 	[%rd8+104], %r135;
	st.local.u32 	[%rd8+108], %r135;
	st.local.u32 	[%rd8+112], %r135;
	st.local.u32 	[%rd8+116], %r135;
	st.local.u32 	[%rd8+120], %r135;
	st.local.u32 	[%rd8+124], %r135;
	st.local.u32 	[%rd8+128], %r135;
	st.local.u32 	[%rd8+132], %r135;
	st.local.u32 	[%rd8+136], %r135;
	st.local.u32 	[%rd8+140], %r135;
	st.local.u32 	[%rd8+144], %r135;
	st.local.u32 	[%rd8+148], %r135;
	st.local.u32 	[%rd8+152], %r135;
	st.local.u32 	[%rd8+156], %r135;
	st.local.u32 	[%rd8+160], %r135;
	st.local.u32 	[%rd8+164], %r135;
	st.local.u32 	[%rd8+168], %r135;
	st.local.u32 	[%rd8+172], %r135;
	add.s64 	%rd3, %rd8, 176;
	st.local.u32 	[%rd8+176], %r135;
	st.local.u32 	[%rd8+180], %r135;
	st.local.u32 	[%rd8+184], %r135;
	st.local.u32 	[%rd8+188], %r135;
	st.local.u32 	[%rd8+192], %r135;
	st.local.u32 	[%rd8+196], %r135;
	st.local.u32 	[%rd8+200], %r135;
	st.local.u32 	[%rd8+204], %r135;
	st.local.u32 	[%rd8+208], %r135;
	st.local.u32 	[%rd8+212], %r135;
	st.local.u32 	[%rd8+216], %r135;
	st.local.u32 	[%rd8+220], %r135;
	st.local.u32 	[%rd8+224], %r135;
	st.local.u32 	[%rd8+228], %r135;
	st.local.u32 	[%rd8+232], %r135;
	st.local.u32 	[%rd8+236], %r135;
	st.local.u32 	[%rd8+240], %r135;
	st.local.u32 	[%rd8+244], %r135;
	st.local.u32 	[%rd8+248], %r135;
	st.local.u32 	[%rd8+252], %r135;
	st.local.u32 	[%rd8+256], %r135;
	st.local.u32 	[%rd8+260], %r135;
	st.local.u32 	[%rd8+264], %r135;
	st.local.u32 	[%rd8+268], %r135;
	st.local.u32 	[%rd8+272], %r135;
	st.local.u32 	[%rd8+276], %r135;
	st.local.u32 	[%rd8+280], %r135;
	st.local.u32 	[%rd8+284], %r135;
	st.local.u32 	[%rd8+288], %r135;
	st.local.u32 	[%rd8+292], %r135;
	st.local.u32 	[%rd8+296], %r135;
	st.local.u32 	[%rd8+300], %r135;
	st.local.u32 	[%rd8+304], %r135;
	st.local.u32 	[%rd8+308], %r135;
	st.local.u32 	[%rd8+312], %r135;
	st.local.u32 	[%rd8+316], %r135;
	st.local.u32 	[%rd8+320], %r135;
	mov.u32 	%r1, %tid.x;
	mov.u32 	%r2, %tid.y;
	mul.lo.s32 	%r3, %r133, %r132;
	mul.lo.s32 	%r136, %r1, 384;
	mov.u32 	%r137, _ZZ22imageFilterKernelPartCP6uchar3S0_iiE6s_data;
	add.s32 	%r138, %r137, %r136;
	add.s32 	%r4, %r1, -4;
	mul.lo.s32 	%r139, %r2, 3;
	add.s32 	%r5, %r138, %r139;
	add.s32 	%r140, %r136, %r139;
	add.s32 	%r141, %r140, %r137;
	add.s32 	%r6, %r141, 1526;
	mov.b32 	%r244, 0;
	mov.u32 	%r245, %r244;
$L__BB2_1:
	mov.u32 	%r143, %ctaid.y;
	or.b32  	%r144, %r245, %r143;
	setp.eq.s32 	%p1, %r144, 0;
	selp.b32 	%r145, -4, -8, %p1;
	add.s32 	%r146, %r244, %r143;
	mov.u32 	%r147, %ntid.y;
	mul.lo.s32 	%r148, %r147, %r146;
	shl.b32 	%r149, %r148, 4;
	add.s32 	%r150, %r149, %r2;
	mad.lo.s32 	%r151, %r145, %r146, %r145;
	add.s32 	%r9, %r150, %r151;
	shl.b32 	%r10, %r132, 3;
	shl.b32 	%r11, %r132, 4;
	shl.b32 	%r12, %r132, 5;
	add.s32 	%r13, %r9, -4;
	mov.b32 	%r246, 0;
	mov.u32 	%r247, %r246;
$L__BB2_2:
	setp.gt.s32 	%p2, %r9, %r133;
	mov.u32 	%r152, %ctaid.x;
	or.b32  	%r153, %r247, %r152;
	setp.eq.s32 	%p3, %r153, 0;
	selp.b32 	%r154, -4, -8, %p3;
	add.s32 	%r155, %r246, %r152;
	mov.u32 	%r156, %ntid.x;
	mul.lo.s32 	%r16, %r155, %r156;
	add.s32 	%r157, %r16, %r1;
	mad.lo.s32 	%r17, %r154, %r155, %r154;
	add.s32 	%r18, %r157, %r17;
	setp.gt.s32 	%p4, %r18, %r132;
	and.pred  	%p5, %p4, %p2;
	@%p5 bra 	$L__BB2_96;
	mad.lo.s32 	%r19, %r9, %r132, %r18;
	setp.gt.s32 	%p6, %r19, %r3;
	@%p6 bra 	$L__BB2_5;
	mul.wide.s32 	%rd9, %r19, 3;
	add.s64 	%rd10, %rd1, %rd9;
	ld.global.u8 	%rs1, [%rd10];
	ld.global.u8 	%rs2, [%rd10+1];
	ld.global.u8 	%rs3, [%rd10+2];
	st.shared.u8 	[%r5], %rs1;
	st.shared.u8 	[%r5+1], %rs2;
	st.shared.u8 	[%r5+2], %rs3;
$L__BB2_5:
	bar.sync 	0;
	add.s32 	%r20, %r19, %r10;
	setp.gt.s32 	%p7, %r20, %r3;
	@%p7 bra 	$L__BB2_7;
	mul.wide.s32 	%rd11, %r20, 3;
	add.s64 	%rd12, %rd1, %rd11;
	ld.global.u8 	%rs4, [%rd12];
	ld.global.u8 	%rs5, [%rd12+1];
	ld.global.u8 	%rs6, [%rd12+2];
	st.shared.u8 	[%r5+24], %rs4;
	st.shared.u8 	[%r5+25], %rs5;
	st.shared.u8 	[%r5+26], %rs6;
$L__BB2_7:
	bar.sync 	0;
	add.s32 	%r21, %r19, %r11;
	setp.gt.s32 	%p8, %r21, %r3;
	@%p8 bra 	$L__BB2_9;
	mul.wide.s32 	%rd13, %r21, 3;
	add.s64 	%rd14, %rd1, %rd13;
	ld.global.u8 	%rs7, [%rd14];
	ld.global.u8 	%rs8, [%rd14+1];
	ld.global.u8 	%rs9, [%rd14+2];
	st.shared.u8 	[%r5+48], %rs7;
	st.shared.u8 	[%r5+49], %rs8;
	st.shared.u8 	[%r5+50], %rs9;
$L__BB2_9:
	bar.sync 	0;
	add.s32 	%r22, %r21, %r10;
	setp.gt.s32 	%p9, %r22, %r3;
	@%p9 bra 	$L__BB2_11;
	mul.wide.s32 	%rd15, %r22, 3;
	add.s64 	%rd16, %rd1, %rd15;
	ld.global.u8 	%rs10, [%rd16];
	ld.global.u8 	%rs11, [%rd16+1];
	ld.global.u8 	%rs12, [%rd16+2];
	st.shared.u8 	[%r5+72], %rs10;
	st.shared.u8 	[%r5+73], %rs11;
	st.shared.u8 	[%r5+74], %rs12;
$L__BB2_11:
	bar.sync 	0;
	add.s32 	%r23, %r19, %r12;
	setp.gt.s32 	%p10, %r23, %r3;
	@%p10 bra 	$L__BB2_13;
	mul.wide.s32 	%rd17, %r23, 3;
	add.s64 	%rd18, %rd1, %rd17;
	ld.global.u8 	%rs13, [%rd18];
	ld.global.u8 	%rs14, [%rd18+1];
	ld.global.u8 	%rs15, [%rd18+2];
	st.shared.u8 	[%r5+96], %rs13;
	st.shared.u8 	[%r5+97], %rs14;
	st.shared.u8 	[%r5+98], %rs15;
$L__BB2_13:
	bar.sync 	0;
	add.s32 	%r24, %r23, %r10;
	setp.gt.s32 	%p11, %r24, %r3;
	@%p11 bra 	$L__BB2_15;
	mul.wide.s32 	%rd19, %r24, 3;
	add.s64 	%rd20, %rd1, %rd19;
	ld.global.u8 	%rs16, [%rd20];
	ld.global.u8 	%rs17, [%rd20+1];
	ld.global.u8 	%rs18, [%rd20+2];
	st.shared.u8 	[%r5+120], %rs16;
	st.shared.u8 	[%r5+121], %rs17;
	st.shared.u8 	[%r5+122], %rs18;
$L__BB2_15:
	bar.sync 	0;
	add.s32 	%r25, %r23, %r11;
	setp.gt.s32 	%p12, %r25, %r3;
	@%p12 bra 	$L__BB2_17;
	mul.wide.s32 	%rd21, %r25, 3;
	add.s64 	%rd22, %rd1, %rd21;
	ld.global.u8 	%rs19, [%rd22];
	ld.global.u8 	%rs20, [%rd22+1];
	ld.global.u8 	%rs21, [%rd22+2];
	st.shared.u8 	[%r5+144], %rs19;
	st.shared.u8 	[%r5+145], %rs20;
	st.shared.u8 	[%r5+146], %rs21;
$L__BB2_17:
	bar.sync 	0;
	add.s32 	%r26, %r25, %r10;
	setp.gt.s32 	%p13, %r26, %r3;
	@%p13 bra 	$L__BB2_19;
	mul.wide.s32 	%rd23, %r26, 3;
	add.s64 	%rd24, %rd1, %rd23;
	ld.global.u8 	%rs22, [%rd24];
	ld.global.u8 	%rs23, [%rd24+1];
	ld.global.u8 	%rs24, [%rd24+2];
	st.shared.u8 	[%r5+168], %rs22;
	st.shared.u8 	[%r5+169], %rs23;
	st.shared.u8 	[%r5+170], %rs24;
$L__BB2_19:
	bar.sync 	0;
	shl.b32 	%r158, %r132, 6;
	add.s32 	%r27, %r19, %r158;
	setp.gt.s32 	%p14, %r27, %r3;
	@%p14 bra 	$L__BB2_21;
	mul.wide.s32 	%rd25, %r27, 3;
	add.s64 	%rd26, %rd1, %rd25;
	ld.global.u8 	%rs25, [%rd26];
	ld.global.u8 	%rs26, [%rd26+1];
	ld.global.u8 	%rs27, [%rd26+2];
	st.shared.u8 	[%r5+192], %rs25;
	st.shared.u8 	[%r5+193], %rs26;
	st.shared.u8 	[%r5+194], %rs27;
$L__BB2_21:
	bar.sync 	0;
	add.s32 	%r28, %r27, %r10;
	setp.gt.s32 	%p15, %r28, %r3;
	@%p15 bra 	$L__BB2_23;
	mul.wide.s32 	%rd27, %r28, 3;
	add.s64 	%rd28, %rd1, %rd27;
	ld.global.u8 	%rs28, [%rd28];
	ld.global.u8 	%rs29, [%rd28+1];
	ld.global.u8 	%rs30, [%rd28+2];
	st.shared.u8 	[%r5+216], %rs28;
	st.shared.u8 	[%r5+217], %rs29;
	st.shared.u8 	[%r5+218], %rs30;
$L__BB2_23:
	bar.sync 	0;
	add.s32 	%r29, %r27, %r11;
	setp.gt.s32 	%p16, %r29, %r3;
	@%p16 bra 	$L__BB2_25;
	mul.wide.s32 	%rd29, %r29, 3;
	add.s64 	%rd30, %rd1, %rd29;
	ld.global.u8 	%rs31, [%rd30];
	ld.global.u8 	%rs32, [%rd30+1];
	ld.global.u8 	%rs33, [%rd30+2];
	st.shared.u8 	[%r5+240], %rs31;
	st.shared.u8 	[%r5+241], %rs32;
	st.shared.u8 	[%r5+242], %rs33;
$L__BB2_25:
	bar.sync 	0;
	add.s32 	%r30, %r29, %r10;
	setp.gt.s32 	%p17, %r30, %r3;
	@%p17 bra 	$L__BB2_27;
	mul.wide.s32 	%rd31, %r30, 3;
	add.s64 	%rd32, %rd1, %rd31;
	ld.global.u8 	%rs34, [%rd32];
	ld.global.u8 	%rs35, [%rd32+1];
	ld.global.u8 	%rs36, [%rd32+2];
	st.shared.u8 	[%r5+264], %rs34;
	st.shared.u8 	[%r5+265], %rs35;
	st.shared.u8 	[%r5+266], %rs36;
$L__BB2_27:
	bar.sync 	0;
	add.s32 	%r31, %r27, %r12;
	setp.gt.s32 	%p18, %r31, %r3;
	@%p18 bra 	$L__BB2_29;
	mul.wide.s32 	%rd33, %r31, 3;
	add.s64 	%rd34, %rd1, %rd33;
	ld.global.u8 	%rs37, [%rd34];
	ld.global.u8 	%rs38, [%rd34+1];
	ld.global.u8 	%rs39, [%rd34+2];
	st.shared.u8 	[%r5+288], %rs37;
	st.shared.u8 	[%r5+289], %rs38;
	st.shared.u8 	[%r5+290], %rs39;
$L__BB2_29:
	bar.sync 	0;
	add.s32 	%r32, %r31, %r10;
	setp.gt.s32 	%p19, %r32, %r3;
	@%p19 bra 	$L__BB2_31;
	mul.wide.s32 	%rd35, %r32, 3;
	add.s64 	%rd36, %rd1, %rd35;
	ld.global.u8 	%rs40, [%rd36];
	ld.global.u8 	%rs41, [%rd36+1];
	ld.global.u8 	%rs42, [%rd36+2];
	st.shared.u8 	[%r5+312], %rs40;
	st.shared.u8 	[%r5+313], %rs41;
	st.shared.u8 	[%r5+314], %rs42;
$L__BB2_31:
	bar.sync 	0;
	add.s32 	%r33, %r31, %r11;
	setp.gt.s32 	%p20, %r33, %r3;
	@%p20 bra 	$L__BB2_33;
	mul.wide.s32 	%rd37, %r33, 3;
	add.s64 	%rd38, %rd1, %rd37;
	ld.global.u8 	%rs43, [%rd38];
	ld.global.u8 	%rs44, [%rd38+1];
	ld.global.u8 	%rs45, [%rd38+2];
	st.shared.u8 	[%r5+336], %rs43;
	st.shared.u8 	[%r5+337], %rs44;
	st.shared.u8 	[%r5+338], %rs45;
$L__BB2_33:
	bar.sync 	0;
	add.s32 	%r34, %r33, %r10;
	setp.gt.s32 	%p21, %r34, %r3;
	@%p21 bra 	$L__BB2_35;
	mul.wide.s32 	%rd39, %r34, 3;
	add.s64 	%rd40, %rd1, %rd39;
	ld.global.u8 	%rs46, [%rd40];
	ld.global.u8 	%rs47, [%rd40+1];
	ld.global.u8 	%rs48, [%rd40+2];
	st.shared.u8 	[%r5+360], %rs46;
	st.shared.u8 	[%r5+361], %rs47;
	st.shared.u8 	[%r5+362], %rs48;
$L__BB2_35:
	bar.sync 	0;
	add.s32 	%r160, %r1, %r17;
	add.s32 	%r35, %r160, %r16;
	mov.b32 	%r248, 0;
$L__BB2_36:
	shl.b32 	%r37, %r248, 3;
	add.s32 	%r161, %r37, %r2;
	add.s32 	%r162, %r161, -4;
	max.u32 	%r163, %r4, %r162;
	setp.gt.u32 	%p22, %r163, 119;
	@%p22 bra 	$L__BB2_95;
	add.s32 	%r167, %r37, %r9;
	mad.lo.s32 	%r38, %r167, %r132, %r18;
	mad.lo.s32 	%r39, %r248, 24, %r6;
	add.s32 	%r168, %r13, %r37;
	mad.lo.s32 	%r249, %r132, %r168, %r35;
	neg.s32 	%r250, %r249;
	mov.b32 	%r260, 81;
	mov.b32 	%r252, -4;
	mov.b32 	%r251, 0;
	mov.u32 	%r259, %r251;
	mov.u32 	%r258, %r251;
	mov.u32 	%r257, %r251;
$L__BB2_38:
	mul.wide.s32 	%rd41, %r252, 36;
	add.s64 	%rd4, %rd3, %rd41;
	ld.local.u32 	%r169, [%rd4+-32];
	setp.eq.s32 	%p23, %r169, 0;
	add.s32 	%r50, %r39, %r251;
	@%p23 bra 	$L__BB2_44;
	setp.eq.s32 	%p24, %r250, 0;
	@%p24 bra 	$L__BB2_43;
	div.s32 	%r170, %r249, %r132;
	setp.ge.s32 	%p25, %r170, %r133;
	@%p25 bra 	$L__BB2_43;
	rem.s32 	%r171, %r38, %r132;
	setp.eq.s32 	%p26, %r171, 4;
	add.s32 	%r173, %r171, -4;
	setp.ge.s32 	%p27, %r173, %r132;
	or.pred  	%p28, %p26, %p27;
	@%p28 bra 	$L__BB2_43;
	ld.shared.u8 	%r174, [%r50+-3074];
	add.s32 	%r259, %r259, %r174;
	ld.shared.u8 	%r175, [%r50+-3073];
	add.s32 	%r258, %r258, %r175;
	ld.shared.u8 	%r176, [%r50+-3072];
	add.s32 	%r257, %r257, %r176;
	bra.uni 	$L__BB2_44;
$L__BB2_43:
	add.s32 	%r260, %r260, -1;
$L__BB2_44:
	ld.local.u32 	%r177, [%rd4+-28];
	setp.eq.s32 	%p29, %r177, 0;
	@%p29 bra 	$L__BB2_50;
	setp.eq.s32 	%p30, %r250, 0;
	@%p30 bra 	$L__BB2_49;
	div.s32 	%r178, %r249, %r132;
	setp.ge.s32 	%p31, %r178, %r133;
	@%p31 bra 	$L__BB2_49;
	rem.s32 	%r179, %r38, %r132;
	setp.eq.s32 	%p32, %r179, 3;
	add.s32 	%r181, %r179, -3;
	setp.ge.s32 	%p33, %r181, %r132;
	or.pred  	%p34, %p32, %p33;
	@%p34 bra 	$L__BB2_49;
	ld.shared.u8 	%r182, [%r50+-2690];
	add.s32 	%r259, %r259, %r182;
	ld.shared.u8 	%r183, [%r50+-2689];
	add.s32 	%r258, %r258, %r183;
	ld.shared.u8 	%r184, [%r50+-2688];
	add.s32 	%r257, %r257, %r184;
	bra.uni 	$L__BB2_50;
$L__BB2_49:
	add.s32 	%r260, %r260, -1;
$L__BB2_50:
	ld.local.u32 	%r185, [%rd4+-24];
	setp.eq.s32 	%p35, %r185, 0;
	@%p35 bra 	$L__BB2_56;
	setp.eq.s32 	%p36, %r250, 0;
	@%p36 bra 	$L__BB2_55;
	div.s32 	%r186, %r249, %r132;
	setp.ge.s32 	%p37, %r186, %r133;
	@%p37 bra 	$L__BB2_55;
	rem.s32 	%r187, %r38, %r132;
	setp.eq.s32 	%p38, %r187, 2;
	add.s32 	%r189, %r187, -2;
	setp.ge.s32 	%p39, %r189, %r132;
	or.pred  	%p40, %p38, %p39;
	@%p40 bra 	$L__BB2_55;
	ld.shared.u8 	%r190, [%r50+-2306];
	add.s32 	%r259, %r259, %r190;
	ld.shared.u8 	%r191, [%r50+-2305];
	add.s32 	%r258, %r258, %r191;
	ld.shared.u8 	%r192, [%r50+-2304];
	add.s32 	%r257, %r257, %r192;
	bra.uni 	$L__BB2_56;
$L__BB2_55:
	add.s32 	%r260, %r260, -1;
$L__BB2_56:
	ld.local.u32 	%r193, [%rd4+-20];
	setp.eq.s32 	%p41, %r193, 0;
	@%p41 bra 	$L__BB2_62;
	setp.eq.s32 	%p42, %r250, 0;
	@%p42 bra 	$L__BB2_61;
	div.s32 	%r194, %r249, %r132;
	setp.ge.s32 	%p43, %r194, %r133;
	@%p43 bra 	$L__BB2_61;
	setp.lt.s32 	%p44, %r132, 0;
	rem.s32 	%r195, %r38, %r132;
	setp.eq.s32 	%p45, %r195, 1;
	or.pred  	%p46, %p45, %p44;
	@%p46 bra 	$L__BB2_61;
	ld.shared.u8 	%r196, [%r50+-1922];
	add.s32 	%r259, %r259, %r196;
	ld.shared.u8 	%r197, [%r50+-1921];
	add.s32 	%r258, %r258, %r197;
	ld.shared.u8 	%r198, [%r50+-1920];
	add.s32 	%r257, %r257, %r198;
	bra.uni 	$L__BB2_62;
$L__BB2_61:
	add.s32 	%r260, %r260, -1;
$L__BB2_62:
	ld.local.u32 	%r199, [%rd4+-16];
	setp.eq.s32 	%p47, %r199, 0;
	@%p47 bra 	$L__BB2_68;
	setp.eq.s32 	%p48, %r250, 0;
	@%p48 bra 	$L__BB2_67;
	div.s32 	%r200, %r249, %r132;
	setp.ge.s32 	%p49, %r200, %r133;
	@%p49 bra 	$L__BB2_67;
	setp.lt.s32 	%p50, %r132, 0;
	rem.s32 	%r201, %r38, %r132;
	setp.eq.s32 	%p51, %r201, 0;
	or.pred  	%p52, %p51, %p50;
	@%p52 bra 	$L__BB2_67;
	ld.shared.u8 	%r202, [%r50+-1538];
	add.s32 	%r259, %r259, %r202;
	ld.shared.u8 	%r203, [%r50+-1537];
	add.s32 	%r258, %r258, %r203;
	ld.shared.u8 	%r204, [%r50+-1536];
	add.s32 	%r257, %r257, %r204;
	bra.uni 	$L__BB2_68;
$L__BB2_67:
	add.s32 	%r260, %r260, -1;
$L__BB2_68:
	ld.local.u32 	%r205, [%rd4+-12];
	setp.eq.s32 	%p53, %r205, 0;
	@%p53 bra 	$L__BB2_74;
	setp.eq.s32 	%p54, %r250, 0;
	@%p54 bra 	$L__BB2_73;
	div.s32 	%r206, %r249, %r132;
	setp.ge.s32 	%p55, %r206, %r133;
	@%p55 bra 	$L__BB2_73;
	rem.s32 	%r207, %r38, %r132;
	setp.eq.s32 	%p56, %r207, -1;
	add.s32 	%r209, %r207, 1;
	setp.ge.s32 	%p57, %r209, %r132;
	or.pred  	%p58, %p56, %p57;
	@%p58 bra 	$L__BB2_73;
	ld.shared.u8 	%r210, [%r50+-1154];
	add.s32 	%r259, %r259, %r210;
	ld.shared.u8 	%r211, [%r50+-1153];
	add.s32 	%r258, %r258, %r211;
	ld.shared.u8 	%r212, [%r50+-1152];
	add.s32 	%r257, %r257, %r212;
	bra.uni 	$L__BB2_74;
$L__BB2_73:
	add.s32 	%r260, %r260, -1;
$L__BB2_74:
	ld.local.u32 	%r213, [%rd4+-8];
	setp.eq.s32 	%p59, %r213, 0;
	@%p59 bra 	$L__BB2_80;
	setp.eq.s32 	%p60, %r250, 0;
	@%p60 bra 	$L__BB2_79;
	div.s32 	%r214, %r249, %r132;
	setp.ge.s32 	%p61, %r214, %r133;
	@%p61 bra 	$L__BB2_79;
	rem.s32 	%r215, %r38, %r132;
	setp.eq.s32 	%p62, %r215, -2;
	add.s32 	%r217, %r215, 2;
	setp.ge.s32 	%p63, %r217, %r132;
	or.pred  	%p64, %p62, %p63;
	@%p64 bra 	$L__BB2_79;
	ld.shared.u8 	%r218, [%r50+-770];
	add.s32 	%r259, %r259, %r218;
	ld.shared.u8 	%r219, [%r50+-769];
	add.s32 	%r258, %r258, %r219;
	ld.shared.u8 	%r220, [%r50+-768];
	add.s32 	%r257, %r257, %r220;
	bra.uni 	$L__BB2_80;
$L__BB2_79:
	add.s32 	%r260, %r260, -1;
$L__BB2_80:
	ld.local.u32 	%r221, [%rd4+-4];
	setp.eq.s32 	%p65, %r221, 0;
	@%p65 bra 	$L__BB2_86;
	setp.eq.s32 	%p66, %r250, 0;
	@%p66 bra 	$L__BB2_85;
	div.s32 	%r222, %r249, %r132;
	setp.ge.s32 	%p67, %r222, %r133;
	@%p67 bra 	$L__BB2_85;
	rem.s32 	%r223, %r38, %r132;
	setp.eq.s32 	%p68, %r223, -3;
	add.s32 	%r225, %r223, 3;
	setp.ge.s32 	%p69, %r225, %r132;
	or.pred  	%p70, %p68, %p69;
	@%p70 bra 	$L__BB2_85;
	ld.shared.u8 	%r226, [%r50+-386];
	add.s32 	%r259, %r259, %r226;
	ld.shared.u8 	%r227, [%r50+-385];
	add.s32 	%r258, %r258, %r227;
	ld.shared.u8 	%r228, [%r50+-384];
	add.s32 	%r257, %r257, %r228;
	bra.uni 	$L__BB2_86;
$L__BB2_85:
	add.s32 	%r260, %r260, -1;
$L__BB2_86:
	ld.local.u32 	%r229, [%rd4];
	setp.eq.s32 	%p71, %r229, 0;
	@%p71 bra 	$L__BB2_92;
	setp.eq.s32 	%p72, %r250, 0;
	@%p72 bra 	$L__BB2_91;
	div.s32 	%r230, %r249, %r132;
	setp.ge.s32 	%p73, %r230, %r133;
	@%p73 bra 	$L__BB2_91;
	rem.s32 	%r231, %r38, %r132;
	setp.eq.s32 	%p74, %r231, -4;
	add.s32 	%r233, %r231, 4;
	setp.ge.s32 	%p75, %r233, %r132;
	or.pred  	%p76, %p74, %p75;
	@%p76 bra 	$L__BB2_91;
	ld.shared.u8 	%r234, [%r50+-2];
	add.s32 	%r259, %r259, %r234;
	ld.shared.u8 	%r235, [%r50+-1];
	add.s32 	%r258, %r258, %r235;
	ld.shared.u8 	%r236, [%r50];
	add.s32 	%r257, %r257, %r236;
	bra.uni 	$L__BB2_92;
$L__BB2_91:
	add.s32 	%r260, %r260, -1;
$L__BB2_92:
	add.s32 	%r252, %r252, 1;
	add.s32 	%r251, %r251, 3;
	sub.s32 	%r250, %r250, %r132;
	add.s32 	%r249, %r249, %r132;
	setp.ne.s32 	%p77, %r251, 27;
	@%p77 bra 	$L__BB2_38;
	setp.gt.s32 	%p78, %r38, %r3;
	@%p78 bra 	$L__BB2_95;
	div.s32 	%r237, %r259, %r260;
	mul.wide.s32 	%rd42, %r38, 3;
	add.s64 	%rd43, %rd2, %rd42;
	st.global.u8 	[%rd43], %r237;
	div.s32 	%r238, %r258, %r260;
	st.global.u8 	[%rd43+1], %r238;
	div.s32 	%r239, %r257, %r260;
	st.global.u8 	[%rd43+2], %r239;
$L__BB2_95:
	add.s32 	%r248, %r248, 1;
	setp.ne.s32 	%p79, %r248, 16;
	@%p79 bra 	$L__BB2_36;
$L__BB2_96:
	add.s32 	%r128, %r247, 1;
	mov.u32 	%r240, %nctaid.x;
	mad.lo.s32 	%r246, %r240, %r247, %r240;
	mul.lo.s32 	%r241, %r246, 120;
	setp.le.u32 	%p80, %r241, %r132;
	mov.u32 	%r247, %r128;
	@%p80 bra 	$L__BB2_2;
	add.s32 	%r130, %r245, 1;
	mov.u32 	%r242, %nctaid.y;
	mad.lo.s32 	%r244, %r242, %r245, %r242;
	mul.lo.s32 	%r243, %r244, 120;
	setp.le.u32 	%p81, %r243, %r133;
	mov.u32 	%r245, %r130;
	@%p81 bra 	$L__BB2_1;
	ret;

}


// ===== COMPILED SASS (sm_100) =====

	.target	sm_100

	.elftype	@"ET_EXEC"


//--------------------- .note.nv.tkinfo           --------------------------
	.section	.note.nv.tkinfo,"",@"SHT_NOTE"
	.sectionflags	@"SHF_NOTE_NV_TKINFO"
	.tkinfo
        /*0018*/ 	.word	0x00000002
        /*0030*/ 	.string	""
        /*0030*/ 	.string	"ptxas"
        /*0030*/ 	.string	"Cuda compilation tools, release 13.0, V13.0.88"
        /*0030*/ 	.string	"Build cuda_13.0.r13.0/compiler.36424714_0"
        /*0030*/ 	.string	"-arch sm_100 -m 64 "



//--------------------- .note.nv.cuinfo           --------------------------
	.section	.note.nv.cuinfo,"",@"SHT_NOTE"
	.sectionflags	@"SHF_NOTE_NV_CUINFO"
        /*0018*/ 	.short	0x0002
        /*001a*/ 	.short	0x0064
        /*001c*/ 	.short	0x0082
	.zero		2


//--------------------- .nv.info                  --------------------------
	.section	.nv.info,"",@"SHT_CUDA_INFO"
	.align	4


	//----- nvinfo : EIATTR_REGCOUNT
	.align		4
        /*0000*/ 	.byte	0x04, 0x2f
        /*0002*/ 	.short	(.L_1 - .L_0)
	.align		4
.L_0:
        /*0004*/ 	.word	index@(_Z22imageFilterKernelPartAP6uchar3S0_ii)
        /*0008*/ 	.word	0x0000001d


	//----- nvinfo : EIATTR_FRAME_SIZE
	.align		4
.L_1:
        /*000c*/ 	.byte	0x04, 0x11
        /*000e*/ 	.short	(.L_3 - .L_2)
	.align		4
.L_2:
        /*0010*/ 	.word	index@($__internal_0_$__cuda_sm3x_div_rn_noftz_f32_slowpath)
        /*0014*/ 	.word	0x00000000


	//----- nvinfo : EIATTR_FRAME_SIZE
	.align		4
.L_3:
        /*0018*/ 	.byte	0x04, 0x11
        /*001a*/ 	.short	(.L_5 - .L_4)
	.align		4
.L_4:
        /*001c*/ 	.word	index@(_Z22imageFilterKernelPartAP6uchar3S0_ii)
        /*0020*/ 	.word	0x00000000


	//----- nvinfo : EIATTR_REGCOUNT
	.align		4
.L_5:
        /*0024*/ 	.byte	0x04, 0x2f
        /*0026*/ 	.short	(.L_7 - .L_6)
	.align		4
.L_6:
        /*0028*/ 	.word	index@(_Z22imageFilterKernelPartBP6uchar3S0_ii)
        /*002c*/ 	.word	0x00000016


	//----- nvinfo : EIATTR_FRAME_SIZE
	.align		4
.L_7:
        /*0030*/ 	.byte	0x04, 0x11
        /*0032*/ 	.short	(.L_9 - .L_8)
	.align		4
.L_8:
        /*0034*/ 	.word	index@(_Z22imageFilterKernelPartBP6uchar3S0_ii)
        /*0038*/ 	.word	0x00000000


	//----- nvinfo : EIATTR_REGCOUNT
	.align		4
.L_9:
        /*003c*/ 	.byte	0x04, 0x2f
        /*003e*/ 	.short	(.L_11 - .L_10)
	.align		4
.L_10:
        /*0040*/ 	.word	index@(_Z22imageFilterKernelPartCP6uchar3S0_ii)
        /*0044*/ 	.word	0x00000020


	//----- nvinfo : EIATTR_FRAME_SIZE
	.align		4
.L_11:
        /*0048*/ 	.byte	0x04, 0x11
        /*004a*/ 	.short	(.L_13 - .L_12)
	.align		4
.L_12:
        /*004c*/ 	.word	index@(_Z22imageFilterKernelPartCP6uchar3S0_ii)
        /*0050*/ 	.word	0x00000148


	//----- nvinfo : EIATTR_MIN_STACK_SIZE
	.align		4
.L_13:
        /*0054*/ 	.byte	0x04, 0x12
        /*0056*/ 	.short	(.L_15 - .L_14)
	.align		4
.L_14:
        /*0058*/ 	.word	index@(_Z22imageFilterKernelPartCP6uchar3S0_ii)
        /*005c*/ 	.word	0x00000148


	//----- nvinfo : EIATTR_MIN_STACK_SIZE
	.align		4
.L_15:
        /*0060*/ 	.byte	0x04, 0x12
        /*0062*/ 	.short	(.L_17 - .L_16)
	.align		4
.L_16:
        /*0064*/ 	.word	index@(_Z22imageFilterKernelPartBP6uchar3S0_ii)
        /*0068*/ 	.word	0x00000000


	//----- nvinfo : EIATTR_MIN_STACK_SIZE
	.align		4
.L_17:
        /*006c*/ 	.byte	0x04, 0x12
        /*006e*/ 	.short	(.L_19 - .L_18)
	.align		4
.L_18:
        /*0070*/ 	.word	index@(_Z22imageFilterKernelPartAP6uchar3S0_ii)
        /*0074*/ 	.word	0x00000000
.L_19:


//--------------------- .nv.compat                --------------------------
	.section	.nv.compat,"",@"SHT_CUDA_COMPAT_INFO"
	.align	4
        /*0000*/ 	.byte	0x02, 0x09, 0x00, 0x00, 0x02, 0x02, 0x01, 0x00, 0x02, 0x05, 0x05, 0x00, 0x03, 0x07, 0x01, 0x01
        /*0010*/ 	.byte	0x02, 0x03, 0x00, 0x00, 0x02, 0x06, 0x01, 0x00, 0x04, 0x0b, 0x08, 0x00, 0x01, 0x00, 0x00, 0x00
        /*0020*/ 	.byte	0x00, 0x00, 0x00, 0x00


//--------------------- .nv.info._Z22imageFilterKernelPartCP6uchar3S0_ii --------------------------
	.section	.nv.info._Z22imageFilterKernelPartCP6uchar3S0_ii,"",@"SHT_CUDA_INFO"
	.sectionflags	@""
	.align	4


	//----- nvinfo : EIATTR_CUDA_API_VERSION
	.align		4
        /*0000*/ 	.byte	0x04, 0x37
        /*0002*/ 	.short	(.L_21 - .L_20)
.L_20:
        /*0004*/ 	.word	0x00000082


	//----- nvinfo : EIATTR_KPARAM_INFO
	.align		4
.L_21:
        /*0008*/ 	.byte	0x04, 0x17
        /*000a*/ 	.short	(.L_23 - .L_22)
.L_22:
        /*000c*/ 	.word	0x00000000
        /*0010*/ 	.short	0x0003
        /*0012*/ 	.short	0x0014
        /*0014*/ 	.byte	0x00, 0xf0, 0x11, 0x00


	//----- nvinfo : EIATTR_KPARAM_INFO
	.align		4
.L_23:
        /*0018*/ 	.byte	0x04, 0x17
        /*001a*/ 	.short	(.L_25 - .L_24)
.L_24:
        /*001c*/ 	.word	0x00000000
        /*0020*/ 	.short	0x0002
        /*0022*/ 	.short	0x0010
        /*0024*/ 	.byte	0x00, 0xf0, 0x11, 0x00


	//----- nvinfo : EIATTR_KPARAM_INFO
	.align		4
.L_25:
        /*0028*/ 	.byte	0x04, 0x17
        /*002a*/ 	.short	(.L_27 - .L_26)
.L_26:
        /*002c*/ 	.word	0x00000000
        /*0030*/ 	.short	0x0001
        /*0032*/ 	.short	0x0008
        /*0034*/ 	.byte	0x00, 0xf5, 0x21, 0x00


	//----- nvinfo : EIATTR_KPARAM_INFO
	.align		4
.L_27:
        /*0038*/ 	.byte	0x04, 0x17
        /*003a*/ 	.short	(.L_29 - .L_28)
.L_28:
        /*003c*/ 	.word	0x00000000
        /*0040*/ 	.short	0x0000
        /*0042*/ 	.short	0x0000
        /*0044*/ 	.byte	0x00, 0xf5, 0x21, 0x00


	//----- nvinfo : EIATTR_SPARSE_MMA_MASK
	.align		4
.L_29:
        /*0048*/ 	.byte	0x03, 0x50
        /*004a*/ 	.short	0x0000


	//----- nvinfo : EIATTR_MAXREG_COUNT
	.align		4
        /*004c*/ 	.byte	0x03, 0x1b
        /*004e*/ 	.short	0x00ff


	//----- nvinfo : EIATTR_NUM_BARRIERS
	.align		4
        /*0050*/ 	.byte	0x02, 0x4c
        /*0052*/ 	.byte	0x01
	.zero		1


	//----- nvinfo : EIATTR_MERCURY_ISA_VERSION
	.align		4
        /*0054*/ 	.byte	0x03, 0x5f
        /*0056*/ 	.short	0x0101


	//----- nvinfo : EIATTR_VRC_CTA_INIT_COUNT
	.align		4
        /*0058*/ 	.byte	0x02, 0x4a
	.zero		1
	.zero		1


	//----- nvinfo : EIATTR_EXIT_INSTR_OFFSETS
	.align		4
        /*005c*/ 	.byte	0x04, 0x1c
        /*005e*/ 	.short	(.L_31 - .L_30)


	//   ....[0]....
.L_30:
        /*0060*/ 	.word	0x00003740


	//----- nvinfo : EIATTR_CRS_STACK_SIZE
	.align		4
.L_31:
        /*0064*/ 	.byte	0x04, 0x1e
        /*0066*/ 	.short	(.L_33 - .L_32)
.L_32:
        /*0068*/ 	.word	0x00000000


	//----- nvinfo : EIATTR_CBANK_PARAM_SIZE
	.align		4
.L_33:
        /*006c*/ 	.byte	0x03, 0x19
        /*006e*/ 	.short	0x0018


	//----- nvinfo : EIATTR_PARAM_CBANK
	.align		4
        /*0070*/ 	.byte	0x04, 0x0a
        /*0072*/ 	.short	(.L_35 - .L_34)
	.align		4
.L_34:
        /*0074*/ 	.word	index@(.nv.constant0._Z22imageFilterKernelPartCP6uchar3S0_ii)
        /*0078*/ 	.short	0x0380
        /*007a*/ 	.short	0x0018


	//----- nvinfo : EIATTR_SW_WAR
	.align		4
.L_35:
        /*007c*/ 	.byte	0x04, 0x36
        /*007e*/ 	.short	(.L_37 - .L_36)
.L_36:
        /*0080*/ 	.word	0x00000008
.L_37:


//--------------------- .nv.info._Z22imageFilterKernelPartBP6uchar3S0_ii --------------------------
	.section	.nv.info._Z22imageFilterKernelPartBP6uchar3S0_ii,"",@"SHT_CUDA_INFO"
	.sectionflags	@""
	.align	4


	//----- nvinfo : EIATTR_CUDA_API_VERSION
	.align		4
        /*0000*/ 	.byte	0x04, 0x37
        /*0002*/ 	.short	(.L_39 - .L_38)
.L_38:
        /*0004*/ 	.word	0x00000082


	//----- nvinfo : EIATTR_KPARAM_INFO
	.align		4
.L_39:
        /*0008*/ 	.byte	0x04, 0x17
        /*000a*/ 	.short	(.L_41 - .L_40)
.L_40:
        /*000c*/ 	.word	0x00000000
        /*0010*/ 	.short	0x0003
        /*0012*/ 	.short	0x0014
        /*0014*/ 	.byte	0x00, 0xf0, 0x11, 0x00


	//----- nvinfo : EIATTR_KPARAM_INFO
	.align		4
.L_41:
        /*0018*/ 	.byte	0x04, 0x17
        /*001a*/ 	.short	(.L_43 - .L_42)
.L_42:
        /*001c*/ 	.word	0x00000000
        /*0020*/ 	.short	0x0002
        /*0022*/ 	.short	0x0010
        /*0024*/ 	.byte	0x00, 0xf0, 0x11, 0x00


	//----- nvinfo : EIATTR_KPARAM_INFO
	.align		4
.L_43:
        /*0028*/ 	.byte	0x04, 0x17
        /*002a*/ 	.short	(.L_45 - .L_44)
.L_44:
        /*002c*/ 	.word	0x00000000
        /*0030*/ 	.short	0x0001
        /*0032*/ 	.short	0x0008
        /*0034*/ 	.byte	0x00, 0xf5, 0x21, 0x00


	//----- nvinfo : EIATTR_KPARAM_INFO
	.align		4
.L_45:
        /*0038*/ 	.byte	0x04, 0x17
        /*003a*/ 	.short	(.L_47 - .L_46)
.L_46:
        /*003c*/ 	.word	0x00000000
        /*0040*/ 	.short	0x0000
        /*0042*/ 	.short	0x0000
        /*0044*/ 	.byte	0x00, 0xf5, 0x21, 0x00


	//----- nvinfo : EIATTR_SPARSE_MMA_MASK
	.align		4
.L_47:
        /*0048*/ 	.byte	0x03, 0x50
        /*004a*/ 	.short	0x0000


	//----- nvinfo : EIATTR_MAXREG_COUNT
	.align		4
        /*004c*/ 	.byte	0x03, 0x1b
        /*004e*/ 	.short	0x00ff


	//----- nvinfo : EIATTR_NUM_BARRIERS
	.align		4
        /*0050*/ 	.byte	0x02, 0x4c
        /*0052*/ 	.byte	0x01
	.zero		1


	//----- nvinfo : EIATTR_MERCURY_ISA_VERSION
	.align		4
        /*0054*/ 	.byte	0x03, 0x5f
        /*0056*/ 	.short	0x0101


	//----- nvinfo : EIATTR_VRC_CTA_INIT_COUNT
	.align		4
        /*0058*/ 	.byte	0x02, 0x4a
	.zero		1
	.zero		1


	//----- nvinfo : EIATTR_EXIT_INSTR_OFFSETS
	.align		4
        /*005c*/ 	.byte	0x04, 0x1c
        /*005e*/ 	.short	(.L_49 - .L_48)


	//   ....[0]....
.L_48:
        /*0060*/ 	.word	0x00000080


	//   ....[1]....
        /*0064*/ 	.word	0x000023a0


	//----- nvinfo : EIATTR_CRS_STACK_SIZE
	.align		4
.L_49:
        /*0068*/ 	.byte	0x04, 0x1e
        /*006a*/ 	.short	(.L_51 - .L_50)
.L_50:
        /*006c*/ 	.word	0x00000000


	//----- nvinfo : EIATTR_CBANK_PARAM_SIZE
	.align		4
.L_51:
        /*0070*/ 	.byte	0x03, 0x19
        /*0072*/ 	.short	0x0018


	//----- nvinfo : EIATTR_PARAM_CBANK
	.align		4
        /*0074*/ 	.byte	0x04, 0x0a
        /*0076*/ 	.short	(.L_53 - .L_52)
	.align		4
.L_52:
        /*0078*/ 	.word	index@(.nv.constant0._Z22imageFilterKernelPartBP6uchar3S0_ii)
        /*007c*/ 	.short	0x0380
        /*007e*/ 	.short	0x0018


	//----- nvinfo : EIATTR_SW_WAR
	.align		4
.L_53:
        /*0080*/ 	.byte	0x04, 0x36
        /*0082*/ 	.short	(.L_55 - .L_54)
.L_54:
        /*0084*/ 	.word	0x00000008
.L_55:


//--------------------- .nv.info._Z22imageFilterKernelPartAP6uchar3S0_ii --------------------------
	.section	.nv.info._Z22imageFilterKernelPartAP6uchar3S0_ii,"",@"SHT_CUDA_INFO"
	.sectionflags	@""
	.align	4


	//----- nvinfo : EIATTR_CUDA_API_VERSION
	.align		4
        /*0000*/ 	.byte	0x04, 0x37
        /*0002*/ 	.short	(.L_57 - .L_56)
.L_56:
        /*0004*/ 	.word	0x00000082


	//----- nvinfo : EIATTR_KPARAM_INFO
	.align		4
.L_57:
        /*0008*/ 	.byte	0x04, 0x17
        /*000a*/ 	.short	(.L_59 - .L_58)
.L_58:
        /*000c*/ 	.word	0x00000000
        /*0010*/ 	.short	0x0003
        /*0012*/ 	.short	0x0014
        /*0014*/ 	.byte	0x00, 0xf0, 0x11, 0x00


	//----- nvinfo : EIATTR_KPARAM_INFO
	.align		4
.L_59:
        /*0018*/ 	.byte	0x04, 0x17
        /*001a*/ 	.short	(.L_61 - .L_60)
.L_60:
        /*001c*/ 	.word	0x00000000
        /*0020*/ 	.short	0x0002
        /*0022*/ 	.short	0x0010
        /*0024*/ 	.byte	0x00, 0xf0, 0x11, 0x00


	//----- nvinfo : EIATTR_KPARAM_INFO
	.align		4
.L_61:
        /*0028*/ 	.byte	0x04, 0x17
        /*002a*/ 	.short	(.L_63 - .L_62)
.L_62:
        /*002c*/ 	.word	0x00000000
        /*0030*/ 	.short	0x0001
        /*0032*/ 	.short	0x0008
        /*0034*/ 	.byte	0x00, 0xf5, 0x21, 0x00


	//----- nvinfo : EIATTR_KPARAM_INFO
	.align		4
.L_63:
        /*0038*/ 	.byte	0x04, 0x17
        /*003a*/ 	.short	(.L_65 - .L_64)
.L_64:
        /*003c*/ 	.word	0x00000000
        /*0040*/ 	.short	0x0000
        /*0042*/ 	.short	0x0000
        /*0044*/ 	.byte	0x00, 0xf5, 0x21, 0x00


	//----- nvinfo : EIATTR_SPARSE_MMA_MASK
	.align		4
.L_65:
        /*0048*/ 	.byte	0x03, 0x50
        /*004a*/ 	.short	0x0000


	//----- nvinfo : EIATTR_MAXREG_COUNT
	.align		4
        /*004c*/ 	.byte	0x03, 0x1b
        /*004e*/ 	.short	0x00ff


	//----- nvinfo : EIATTR_MERCURY_ISA_VERSION
	.align		4
        /*0050*/ 	.byte	0x03, 0x5f
        /*0052*/ 	.short	0x0101


	//----- nvinfo : EIATTR_VRC_CTA_INIT_COUNT
	.align		4
        /*0054*/ 	.byte	0x02, 0x4a
	.zero		1
	.zero		1


	//----- nvinfo : EIATTR_EXIT_INSTR_OFFSETS
	.align		4
        /*0058*/ 	.byte	0x04, 0x1c
        /*005a*/ 	.short	(.L_67 - .L_66)


	//   ....[0]....
.L_66:
        /*005c*/ 	.word	0x00000190


	//   ....[1]....
        /*0060*/ 	.word	0x00002490


	//----- nvinfo : EIATTR_CRS_STACK_SIZE
	.align		4
.L_67:
        /*0064*/ 	.byte	0x04, 0x1e
        /*0066*/ 	.short	(.L_69 - .L_68)
.L_68:
        /*0068*/ 	.word	0x00000000


	//----- nvinfo : EIATTR_CBANK_PARAM_SIZE
	.align		4
.L_69:
        /*006c*/ 	.byte	0x03, 0x19
        /*006e*/ 	.short	0x0018


	//----- nvinfo : EIATTR_PARAM_CBANK
	.align		4
        /*0070*/ 	.byte	0x04, 0x0a
        /*0072*/ 	.short	(.L_71 - .L_70)
	.align		4
.L_70:
        /*0074*/ 	.word	index@(.nv.constant0._Z22imageFilterKernelPartAP6uchar3S0_ii)
        /*0078*/ 	.short	0x0380
        /*007a*/ 	.short	0x0018


	//----- nvinfo : EIATTR_SW_WAR
	.align		4
.L_71:
        /*007c*/ 	.byte	0x04, 0x36
        /*007e*/ 	.short	(.L_73 - .L_72)
.L_72:
        /*0080*/ 	.word	0x00000008
.L_73:


//--------------------- .nv.callgraph             --------------------------
	.section	.nv.callgraph,"",@"SHT_CUDA_CALLGRAPH"
	.align	4
	.sectionentsize	8
	.align		4
        /*0000*/ 	.word	0x00000000
	.align		4
        /*0004*/ 	.word	0xffffffff
	.align		4
        /*0008*/ 	.word	0x00000000
	.align		4
        /*000c*/ 	.word	0xfffffffe
	.align		4
        /*0010*/ 	.word	0x00000000
	.align		4
        /*0014*/ 	.word	0xfffffffd
	.align		4
        /*0018*/ 	.word	0x00000000
	.align		4
        /*001c*/ 	.word	0xfffffffc


//--------------------- .text._Z22imageFilterKernelPartCP6uchar3S0_ii --------------------------
	.section	.text._Z22imageFilterKernelPartCP6uchar3S0_ii,"ax",@progbits
	.align	128
        .global         _Z22imageFilterKernelPartCP6uchar3S0_ii
        .type           _Z22imageFilterKernelPartCP6uchar3S0_ii,@function
        .size           _Z22imageFilterKernelPartCP6uchar3S0_ii,(.L_x_92 - _Z22imageFilterKernelPartCP6uchar3S0_ii)
        .other          _Z22imageFilterKernelPartCP6uchar3S0_ii,@"STO_CUDA_ENTRY STV_DEFAULT"
_Z22imageFilterKernelPartCP6uchar3S0_ii:
.text._Z22imageFilterKernelPartCP6uchar3S0_ii:
[----:B------:R-:W0:Y:S02]  /*0000*/  LDC R1, c[0x0][0x37c] ;  /* 0x0000df00ff017b82 */ /* 0x000e240000000800 */
[----:B0-----:R-:W-:Y:S01]  /*0010*/  VIADD R1, R1, 0xfffffeb8 ;  /* 0xfffffeb801017836 */ /* 0x001fe20000000000 */
[----:B------:R-:W0:Y:S01]  /*0020*/  S2R R2, SR_TID.X ;  /* 0x0000000000027919 */ /* 0x000e220000002100 */
[----:B------:R-:W-:Y:S01]  /*0030*/  IMAD.MOV.U32 R6, RZ, RZ, 0x1 ;  /* 0x00000001ff067424 */ /* 0x000fe200078e00ff */
[----:B------:R-:W1:Y:S01]  /*0040*/  LDCU.64 UR4, c[0x0][0x390] ;  /* 0x00007200ff0477ac */ /* 0x000e620008000a00 */
[----:B------:R-:W-:Y:S01]  /*0050*/  IMAD.MOV.U32 R7, RZ, RZ, 0x1 ;  /* 0x00000001ff077424 */ /* 0x000fe200078e00ff */
[----:B------:R-:W2:Y:S01]  /*0060*/  S2R R3, SR_TID.Y ;  /* 0x0000000000037919 */ /* 0x000ea20000002200 */
[----:B------:R-:W-:Y:S01]  /*0070*/  R2UR UR10, R1 ;  /* 0x00000000010a72ca */ /* 0x000fe200000e0000 */
[----:B------:R-:W-:Y:S01]  /*0080*/  IMAD.MOV.U32 R4, RZ, RZ, RZ ;  /* 0x000000ffff047224 */ /* 0x000fe200078e00ff */
[----:B------:R-:W3:Y:S01]  /*0090*/  LDCU.64 UR6, c[0x0][0x358] ;  /* 0x00006b00ff0677ac */ /* 0x000ee20008000a00 */
[----:B------:R4:W-:Y:S01]  /*00a0*/  STL.64 [R1], R6 ;  /* 0x0000000601007387 */ /* 0x0009e20000100a00 */
[----:B------:R-:W-:-:S03]  /*00b0*/  IMAD.MOV.U32 R0, RZ, RZ, RZ ;  /* 0x000000ffff007224 */ /* 0x000fc600078e00ff */
[----:B------:R4:W-:Y:S04]  /*00c0*/  STL.64 [R1+0x8], R6 ;  /* 0x0000080601007387 */ /* 0x0009e80000100a00 */
[----:B------:R4:W-:Y:S02]  /*00d0*/  STL.64 [R1+0x10], R6 ;  /* 0x0000100601007387 */ /* 0x0009e40000100a00 */
[----:B------:R-:W-:Y:S02]  /*00e0*/  UIADD3 UR9, UPT, UPT, UR10, 0xb0, URZ ;  /* 0x000000b00a097890 */ /* 0x000fe4000fffe0ff */
[----:B------:R4:W-:Y:S01]  /*00f0*/  STL.64 [R1+0x18], R6 ;  /* 0x0000180601007387 */ /* 0x0009e20000100a00 */
[----:B-1----:R-:W-:-:S03]  /*0100*/  UIMAD UR4, UR5, UR4, URZ ;  /* 0x00000004050472a4 */ /* 0x002fc6000f8e02ff */
[----:B------:R4:W-:Y:S04]  /*0110*/  STL.64 [R1+0x20], R6 ;  /* 0x0000200601007387 */ /* 0x0009e80000100a00 */
        /* <DEDUP_REMOVED lines=35> */
[----:B0-23--:R4:W-:Y:S02]  /*0350*/  STL [R1+0x140], R6 ;  /* 0x0001400601007387 */ /* 0x00d9e40000100800 */
.L_x_35:
[----:B0-----:R-:W0:Y:S01]  /*0360*/  S2UR UR5, SR_CTAID.Y ;  /* 0x00000000000579c3 */ /* 0x001e220000002600 */
[----:B------:R-:W1:Y:S01]  /*0370*/  LDCU UR8, c[0x0][0x364] ;  /* 0x00006c80ff0877ac */ /* 0x000e620008000800 */
[----:B----4-:R-:W-:Y:S01]  /*0380*/  MOV R6, 0xfffffffc ;  /* 0xfffffffc00067802 */ /* 0x010fe20000000f00 */
[----:B------:R-:W-:Y:S01]  /*0390*/  BSSY.RECONVERGENT B2, `(.L_x_0) ;  /* 0x0000333000027945 */ /* 0x000fe20003800200 */
[----:B0-----:R-:W-:Y:S01]  /*03a0*/  LOP3.LUT P0, RZ, R0, UR5, RZ, 0xfc, !PT ;  /* 0x0000000500ff7c12 */ /* 0x001fe2000f80fcff */
[----:B------:R-:W-:-:S03]  /*03b0*/  VIADD R5, R4, UR5 ;  /* 0x0000000504057c36 */ /* 0x000fc60008000000 */
[----:B------:R-:W-:Y:S01]  /*03c0*/  SEL R4, R6, 0xfffffff8, !P0 ;  /* 0xfffffff806047807 */ /* 0x000fe20004000000 */
[----:B-1----:R-:W-:-:S04]  /*03d0*/  IMAD R6, R5, UR8, RZ ;  /* 0x0000000805067c24 */ /* 0x002fc8000f8e02ff */
[----:B------:R-:W-:Y:S02]  /*03e0*/  IMAD R8, R4, R5, R4 ;  /* 0x0000000504087224 */ /* 0x000fe400078e0204 */
[----:B------:R-:W-:Y:S02]  /*03f0*/  IMAD R5, R6, 0x10, R3 ;  /* 0x0000001006057824 */ /* 0x000fe400078e0203 */
[----:B------:R-:W-:Y:S02]  /*0400*/  IMAD.MOV.U32 R6, RZ, RZ, RZ ;  /* 0x000000ffff067224 */ /* 0x000fe400078e00ff */
[----:B------:R-:W-:Y:S02]  /*0410*/  IMAD.MOV.U32 R4, RZ, RZ, RZ ;  /* 0x000000ffff047224 */ /* 0x000fe400078e00ff */
[----:B------:R-:W-:-:S07]  /*0420*/  IMAD.IADD R5, R5, 0x1, R8 ;  /* 0x0000000105057824 */ /* 0x000fce00078e0208 */
.L_x_34:
[----:B0-----:R-:W0:Y:S01]  /*0430*/  S2UR UR5, SR_CTAID.X ;  /* 0x00000000000579c3 */ /* 0x001e220000002500 */
[----:B------:R-:W1:Y:S01]  /*0440*/  LDCU UR8, c[0x0][0x360] ;  /* 0x00006c00ff0877ac */ /* 0x000e620008000800 */
[----:B------:R-:W-:Y:S01]  /*0450*/  MOV R10, 0xfffffffc ;  /* 0xfffffffc000a7802 */ /* 0x000fe20000000f00 */
[----:B------:R-:W-:Y:S05]  /*0460*/  BSSY.RECONVERGENT B1, `(.L_x_1) ;  /* 0x000031e000017945 */ /* 0x000fea0003800200 */
[----:B------:R-:W2:Y:S01]  /*0470*/  LDC.64 R8, c[0x0][0x390] ;  /* 0x0000e400ff087b82 */ /* 0x000ea20000000a00 */
[----:B0-----:R-:W-:Y:S01]  /*0480*/  LOP3.LUT P0, RZ, R4, UR5, RZ, 0xfc, !PT ;  /* 0x0000000504ff7c12 */ /* 0x001fe2000f80fcff */
[----:B------:R-:W-:-:S03]  /*0490*/  VIADD R7, R6, UR5 ;  /* 0x0000000506077c36 */ /* 0x000fc60008000000 */
[----:B------:R-:W-:Y:S01]  /*04a0*/  SEL R6, R10, 0xfffffff8, !P0 ;  /* 0xfffffff80a067807 */ /* 0x000fe20004000000 */
[----:B-1----:R-:W-:Y:S01]  /*04b0*/  IMAD R11, R7, UR8, RZ ;  /* 0x00000008070b7c24 */ /* 0x002fe2000f8e02ff */
[----:B--2---:R-:W-:-:S03]  /*04c0*/  ISETP.GT.AND P0, PT, R5, R9, PT ;  /* 0x000000090500720c */ /* 0x004fc60003f04270 */
[----:B------:R-:W-:-:S05]  /*04d0*/  IMAD R6, R6, R7, R6 ;  /* 0x0000000706067224 */ /* 0x000fca00078e0206 */
[----:B------:R-:W-:-:S04]  /*04e0*/  IADD3 R7, PT, PT, R6, R11, R2 ;  /* 0x0000000b06077210 */ /* 0x000fc80007ffe002 */
[----:B------:R-:W-:-:S13]  /*04f0*/  ISETP.GT.AND P1, PT, R7, R8, PT ;  /* 0x000000080700720c */ /* 0x000fda0003f24270 */
[----:B------:R-:W-:Y:S05]  /*0500*/  @P0 BRA P1, `(.L_x_2) ;  /* 0x00000030004c0947 */ /* 0x000fea0000800000 */
[----:B------:R-:W-:-:S05]  /*0510*/  IMAD R13, R5, R8, R7 ;  /* 0x00000008050d7224 */ /* 0x000fca00078e0207 */
[----:B------:R-:W-:-:S13]  /*0520*/  ISETP.GT.AND P0, PT, R13, UR4, PT ;  /* 0x000000040d007c0c */ /* 0x000fda000bf04270 */
[----:B------:R-:W0:Y:S02]  /*0530*/  @!P0 LDC.64 R16, c[0x0][0x380] ;  /* 0x0000e000ff108b82 */ /* 0x000e240000000a00 */
[----:B0-----:R-:W-:-:S05]  /*0540*/  @!P0 IMAD.WIDE R16, R13, 0x3, R16 ;  /* 0x000000030d108825 */ /* 0x001fca00078e0210 */
[----:B------:R-:W2:Y:S04]  /*0550*/  @!P0 LDG.E.U8 R19, desc[UR6][R16.64] ;  /* 0x0000000610138981 */ /* 0x000ea8000c1e1100 */
[----:B------:R-:W3:Y:S04]  /*0560*/  @!P0 LDG.E.U8 R21, desc[UR6][R16.64+0x1] ;  /* 0x0000010610158981 */ /* 0x000ee8000c1e1100 */
[----:B------:R-:W4:Y:S01]  /*0570*/  @!P0 LDG.E.U8 R23, desc[UR6][R16.64+0x2] ;  /* 0x0000020610178981 */ /* 0x000f22000c1e1100 */
[----:B------:R-:W-:Y:S01]  /*0580*/  IMAD R25, R8, 0x8, R13 ;  /* 0x0000000808197824 */ /* 0x000fe200078e020d */
[----:B------:R-:W-:Y:S01]  /*0590*/  MOV R9, 0x400 ;  /* 0x0000040000097802 */ /* 0x000fe20000000f00 */
[----:B------:R-:W-:Y:S05]  /*05a0*/  WARPSYNC.ALL ;  /* 0x0000000000007948 */ /* 0x000fea0003800000 */
[----:B------:R-:W0:Y:S01]  /*05b0*/  S2R R10, SR_CgaCtaId ;  /* 0x00000000000a7919 */ /* 0x000e220000008800 */
[----:B------:R-:W-:-:S13]  /*05c0*/  ISETP.GT.AND P1, PT, R25, UR4, PT ;  /* 0x0000000419007c0c */ /* 0x000fda000bf24270 */
[----:B------:R-:W1:Y:S01]  /*05d0*/  @!P1 LDC.64 R14, c[0x0][0x380] ;  /* 0x0000e000ff0e9b82 */ /* 0x000e620000000a00 */
[----:B0-----:R-:W-:-:S05]  /*05e0*/  LEA R9, R10, R9, 0x18 ;  /* 0x000000090a097211 */ /* 0x001fca00078ec0ff */
[----:B------:R-:W-:Y:S02]  /*05f0*/  IMAD R10, R2, 0x180, R9 ;  /* 0x00000180020a7824 */ /* 0x000fe400078e0209 */
[----:B-1----:R-:W-:-:S04]  /*0600*/  @!P1 IMAD.WIDE R14, R25, 0x3, R14 ;  /* 0x00000003190e9825 */ /* 0x002fc800078e020e */
[----:B------:R-:W-:-:S05]  /*0610*/  IMAD R10, R3, 0x3, R10 ;  /* 0x00000003030a7824 */ /* 0x000fca00078e020a */
[----:B--2---:R-:W-:Y:S04]  /*0620*/  @!P0 STS.U8 [R10], R19 ;  /* 0x000000130a008388 */ /* 0x004fe80000000000 */
[----:B---3--:R0:W-:Y:S04]  /*0630*/  @!P0 STS.U8 [R10+0x1], R21 ;  /* 0x000001150a008388 */ /* 0x0081e80000000000 */
[----:B----4-:R1:W-:Y:S01]  /*0640*/  @!P0 STS.U8 [R10+0x2], R23 ;  /* 0x000002170a008388 */ /* 0x0103e20000000000 */
[----:B------:R-:W-:Y:S06]  /*0650*/  BAR.SYNC.DEFER_BLOCKING 0x0 ;  /* 0x0000000000007b1d */ /* 0x000fec0000010000 */
[----:B------:R-:W2:Y:S04]  /*0660*/  @!P1 LDG.E.U8 R25, desc[UR6][R14.64] ;  /* 0x000000060e199981 */ /* 0x000ea8000c1e1100 */
[----:B------:R-:W3:Y:S04]  /*0670*/  @!P1 LDG.E.U8 R27, desc[UR6][R14.64+0x1] ;  /* 0x000001060e1b9981 */ /* 0x000ee8000c1e1100 */
[----:B------:R-:W4:Y:S01]  /*0680*/  @!P1 LDG.E.U8 R29, desc[UR6][R14.64+0x2] ;  /* 0x000002060e1d9981 */ /* 0x000f22000c1e1100 */
[----:B------:R-:W-:-:S05]  /*0690*/  IMAD R18, R8, 0x10, R13 ;  /* 0x0000001008127824 */ /* 0x000fca00078e020d */
[----:B------:R-:W-:-:S13]  /*06a0*/  ISETP.GT.AND P0, PT, R18, UR4, PT ;  /* 0x0000000412007c0c */ /* 0x000fda000bf04270 */
[----:B------:R-:W5:Y:S02]  /*06b0*/  @!P0 LDC.64 R16, c[0x0][0x380] ;  /* 0x0000e000ff108b82 */ /* 0x000f640000000a00 */
[----:B-----5:R-:W-:Y:S01]  /*06c0*/  @!P0 IMAD.WIDE R16, R18, 0x3, R16 ;  /* 0x0000000312108825 */ /* 0x020fe200078e0210 */
[----:B--2---:R2:W-:Y:S04]  /*06d0*/  @!P1 STS.U8 [R10+0x18], R25 ;  /* 0x000018190a009388 */ /* 0x0045e80000000000 */
[----:B---3--:R3:W-:Y:S04]  /*06e0*/  @!P1 STS.U8 [R10+0x19], R27 ;  /* 0x0000191b0a009388 */ /* 0x0087e80000000000 */
[----:B----4-:R4:W-:Y:S01]  /*06f0*/  @!P1 STS.U8 [R10+0x1a], R29 ;  /* 0x00001a1d0a009388 */ /* 0x0109e20000000000 */
[----:B------:R-:W-:Y:S06]  /*0700*/  BAR.SYNC.DEFER_BLOCKING 0x0 ;  /* 0x0000000000007b1d */ /* 0x000fec0000010000 */
[----:B0-----:R-:W5:Y:S04]  /*0710*/  @!P0 LDG.E.U8 R21, desc[UR6][R16.64] ;  /* 0x0000000610158981 */ /* 0x001f68000c1e1100 */
[----:B-1----:R-:W2:Y:S04]  /*0720*/  @!P0 LDG.E.U8 R23, desc[UR6][R16.64+0x1] ;  /* 0x0000010610178981 */ /* 0x002ea8000c1e1100 */
[----:B------:R-:W3:Y:S01]  /*0730*/  @!P0 LDG.E.U8 R12, desc[UR6][R16.64+0x2] ;  /* 0x00000206100c8981 */ /* 0x000ee2000c1e1100 */
[----:B------:R-:W-:-:S05]  /*0740*/  IMAD R19, R8, 0x8, R18 ;  /* 0x0000000808137824 */ /* 0x000fca00078e0212 */
[----:B------:R-:W-:-:S13]  /*0750*/  ISETP.GT.AND P1, PT, R19, UR4, PT ;  /* 0x0000000413007c0c */ /* 0x000fda000bf24270 */
[----:B------:R-:W0:Y:S02]  /*0760*/  @!P1 LDC.64 R14, c[0x0][0x380] ;  /* 0x0000e000ff0e9b82 */ /* 0x000e240000000a00 */
[----:B0-----:R-:W-:Y:S01]  /*0770*/  @!P1 IMAD.WIDE R14, R19, 0x3, R14 ;  /* 0x00000003130e9825 */ /* 0x001fe200078e020e */
[----:B-----5:R0:W-:Y:S04]  /*0780*/  @!P0 STS.U8 [R10+0x30], R21 ;  /* 0x000030150a008388 */ /* 0x0201e80000000000 */
[----:B--2---:R1:W-:Y:S04]  /*0790*/  @!P0 STS.U8 [R10+0x31], R23 ;  /* 0x000031170a008388 */ /* 0x0043e80000000000 */
[----:B---3--:R2:W-:Y:S01]  /*07a0*/  @!P0 STS.U8 [R10+0x32], R12 ;  /* 0x0000320c0a008388 */ /* 0x0085e20000000000 */
[----:B------:R-:W-:Y:S06]  /*07b0*/  BAR.SYNC.DEFER_BLOCKING 0x0 ;  /* 0x0000000000007b1d */ /* 0x000fec0000010000 */
[----:B------:R-:W3:Y:S04]  /*07c0*/  @!P1 LDG.E.U8 R25, desc[UR6][R14.64] ;  /* 0x000000060e199981 */ /* 0x000ee8000c1e1100 */
[----:B------:R-:W5:Y:S04]  /*07d0*/  @!P1 LDG.E.U8 R27, desc[UR6][R14.64+0x1] ;  /* 0x000001060e1b9981 */ /* 0x000f68000c1e1100 */
[----:B----4-:R-:W4:Y:S01]  /*07e0*/  @!P1 LDG.E.U8 R29, desc[UR6][R14.64+0x2] ;  /* 0x000002060e1d9981 */ /* 0x010f22000c1e1100 */
[----:B------:R-:W-:-:S05]  /*07f0*/  IMAD R19, R8, 0x20, R13 ;  /* 0x0000002008137824 */ /* 0x000fca00078e020d */
[----:B------:R-:W-:-:S13]  /*0800*/  ISETP.GT.AND P0, PT, R19, UR4, PT ;  /* 0x0000000413007c0c */ /* 0x000fda000bf04270 */
[----:B------:R-:W0:Y:S02]  /*0810*/  @!P0 LDC.64 R16, c[0x0][0x380] ;  /* 0x0000e000ff108b82 */ /* 0x000e240000000a00 */
[----:B0-----:R-:W-:Y:S01]  /*0820*/  @!P0 IMAD.WIDE R16, R19, 0x3, R16 ;  /* 0x0000000313108825 */ /* 0x001fe200078e0210 */
[----:B---3--:R0:W-:Y:S04]  /*0830*/  @!P1 STS.U8 [R10+0x48], R25 ;  /* 0x000048190a009388 */ /* 0x0081e80000000000 */
[----:B-----5:R3:W-:Y:S04]  /*0840*/  @!P1 STS.U8 [R10+0x49], R27 ;  /* 0x0000491b0a009388 */ /* 0x0207e80000000000 */
[----:B----4-:R4:W-:Y:S01]  /*0850*/  @!P1 STS.U8 [R10+0x4a], R29 ;  /* 0x00004a1d0a009388 */ /* 0x0109e20000000000 */
[----:B------:R-:W-:Y:S06]  /*0860*/  BAR.SYNC.DEFER_BLOCKING 0x0 ;  /* 0x0000000000007b1d */ /* 0x000fec0000010000 */
[----:B------:R-:W5:Y:S04]  /*0870*/  @!P0 LDG.E.U8 R21, desc[UR6][R16.64] ;  /* 0x0000000610158981 */ /* 0x000f68000c1e1100 */
[----:B-1----:R-:W3:Y:S04]  /*0880*/  @!P0 LDG.E.U8 R23, desc[UR6][R16.64+0x1] ;  /* 0x0000010610178981 */ /* 0x002ee8000c1e1100 */
[----:B--2---:R-:W2:Y:S01]  /*0890*/  @!P0 LDG.E.U8 R12, desc[UR6][R16.64+0x2] ;  /* 0x00000206100c8981 */ /* 0x004ea2000c1e1100 */
[----:B------:R-:W-:-:S04]  /*08a0*/  LEA R18, R8, R19, 0x3 ;  /* 0x0000001308127211 */ /* 0x000fc800078e18ff */
[----:B------:R-:W-:-:S13]  /*08b0*/  ISETP.GT.AND P1, PT, R18, UR4, PT ;  /* 0x0000000412007c0c */ /* 0x000fda000bf24270 */
[----:B------:R-:W1:Y:S02]  /*08c0*/  @!P1 LDC.64 R14, c[0x0][0x380] ;  /* 0x0000e000ff0e9b82 */ /* 0x000e640000000a00 */
[----:B-1----:R-:W-:Y:S01]  /*08d0*/  @!P1 IMAD.WIDE R14, R18, 0x3, R14 ;  /* 0x00000003120e9825 */ /* 0x002fe200078e020e */
[----:B-----5:R1:W-:Y:S04]  /*08e0*/  @!P0 STS.U8 [R10+0x60], R21 ;  /* 0x000060150a008388 */ /* 0x0203e80000000000 */
[----:B---3--:R3:W-:Y:S04]  /*08f0*/  @!P0 STS.U8 [R10+0x61], R23 ;  /* 0x000061170a008388 */ /* 0x0087e80000000000 */
[----:B--2---:R-:W-:Y:S01]  /*0900*/  @!P0 STS.U8 [R10+0x62], R12 ;  /* 0x0000620c0a008388 */ /* 0x004fe20000000000 */
[----:B------:R-:W-:Y:S06]  /*0910*/  BAR.SYNC.DEFER_BLOCKING 0x0 ;  /* 0x0000000000007b1d */ /* 0x000fec0000010000 */
[----:B0-----:R-:W2:Y:S04]  /*0920*/  @!P1 LDG.E.U8 R25, desc[UR6][R14.64] ;  /* 0x000000060e199981 */ /* 0x001ea8000c1e1100 */
[----:B------:R-:W5:Y:S04]  /*0930*/  @!P1 LDG.E.U8 R27, desc[UR6][R14.64+0x1] ;  /* 0x000001060e1b9981 */ /* 0x000f68000c1e1100 */
[----:B----4-:R-:W4:Y:S01]  /*0940*/  @!P1 LDG.E.U8 R29, desc[UR6][R14.64+0x2] ;  /* 0x000002060e1d9981 */ /* 0x010f22000c1e1100 */
[----:B------:R-:W-:-:S05]  /*0950*/  IMAD R18, R8, 0x10, R19 ;  /* 0x0000001008127824 */ /* 0x000fca00078e0213 */
[----:B------:R-:W-:-:S13]  /*0960*/  ISETP.GT.AND P0, PT, R18, UR4, PT ;  /* 0x0000000412007c0c */ /* 0x000fda000bf04270 */
[----:B------:R-:W0:Y:S02]  /*0970*/  @!P0 LDC.64 R16, c[0x0][0x380] ;  /* 0x0000e000ff108b82 */ /* 0x000e240000000a00 */
[----:B0-----:R-:W-:Y:S01]  /*0980*/  @!P0 IMAD.WIDE R16, R18, 0x3, R16 ;  /* 0x0000000312108825 */ /* 0x001fe200078e0210 */
[----:B--2---:R0:W-:Y:S04]  /*0990*/  @!P1 STS.U8 [R10+0x78], R25 ;  /* 0x000078190a009388 */ /* 0x0041e80000000000 */
[----:B-----5:R2:W-:Y:S04]  /*09a0*/  @!P1 STS.U8 [R10+0x79], R27 ;  /* 0x0000791b0a009388 */ /* 0x0205e80000000000 */
[----:B----4-:R4:W-:Y:S01]  /*09b0*/  @!P1 STS.U8 [R10+0x7a], R29 ;  /* 0x00007a1d0a009388 */ /* 0x0109e20000000000 */
[----:B------:R-:W-:Y:S06]  /*09c0*/  BAR.SYNC.DEFER_BLOCKING 0x0 ;  /* 0x0000000000007b1d */ /* 0x000fec0000010000 */
[----:B------:R-:W5:Y:S04]  /*09d0*/  @!P0 LDG.E.U8 R19, desc[UR6][R16.64] ;  /* 0x0000000610138981 */ /* 0x000f68000c1e1100 */
[----:B-1----:R-:W2:Y:S04]  /*09e0*/  @!P0 LDG.E.U8 R21, desc[UR6][R16.64+0x1] ;  /* 0x0000010610158981 */ /* 0x002ea8000c1e1100 */
[----:B---3--:R-:W3:Y:S01]  /*09f0*/  @!P0 LDG.E.U8 R23, desc[UR6][R16.64+0x2] ;  /* 0x0000020610178981 */ /* 0x008ee2000c1e1100 */
[----:B------:R-:W-:-:S05]  /*0a00*/  IMAD R18, R8, 0x8, R18 ;  /* 0x0000000808127824 */ /* 0x000fca00078e0212 */
[----:B------:R-:W-:-:S13]  /*0a10*/  ISETP.GT.AND P1, PT, R18, UR4, PT ;  /* 0x0000000412007c0c */ /* 0x000fda000bf24270 */
[----:B------:R-:W1:Y:S02]  /*0a20*/  @!P1 LDC.64 R14, c[0x0][0x380] ;  /* 0x0000e000ff0e9b82 */ /* 0x000e640000000a00 */
[----:B-1----:R-:W-:Y:S01]  /*0a30*/  @!P1 IMAD.WIDE R14, R18, 0x3, R14 ;  /* 0x00000003120e9825 */ /* 0x002fe200078e020e */
[----:B-----5:R1:W-:Y:S04]  /*0a40*/  @!P0 STS.U8 [R10+0x90], R19 ;  /* 0x000090130a008388 */ /* 0x0203e80000000000 */
[----:B--2---:R2:W-:Y:S04]  /*0a50*/  @!P0 STS.U8 [R10+0x91], R21 ;  /* 0x000091150a008388 */ /* 0x0045e80000000000 */
[----:B---3--:R3:W-:Y:S01]  /*0a60*/  @!P0 STS.U8 [R10+0x92], R23 ;  /* 0x000092170a008388 */ /* 0x0087e20000000000 */
[----:B------:R-:W-:Y:S06]  /*0a70*/  BAR.SYNC.DEFER_BLOCKING 0x0 ;  /* 0x0000000000007b1d */ /* 0x000fec0000010000 */
[----:B0-----:R-:W5:Y:S04]  /*0a80*/  @!P1 LDG.E.U8 R25, desc[UR6][R14.64] ;  /* 0x000000060e199981 */ /* 0x001f68000c1e1100 */
[----:B------:R-:W2:Y:S04]  /*0a90*/  @!P1 LDG.E.U8 R27, desc[UR6][R14.64+0x1] ;  /* 0x000001060e1b9981 */ /* 0x000ea8000c1e1100 */
[----:B----4-:R-:W4:Y:S01]  /*0aa0*/  @!P1 LDG.E.U8 R29, desc[UR6][R14.64+0x2] ;  /* 0x000002060e1d9981 */ /* 0x010f22000c1e1100 */
[----:B------:R-:W-:-:S05]  /*0ab0*/  IMAD R13, R8, 0x40, R13 ;  /* 0x00000040080d7824 */ /* 0x000fca00078e020d */
[----:B------:R-:W-:-:S13]  /*0ac0*/  ISETP.GT.AND P0, PT, R13, UR4, PT ;  /* 0x000000040d007c0c */ /* 0x000fda000bf04270 */
[----:B------:R-:W0:Y:S02]  /*0ad0*/  @!P0 LDC.64 R16, c[0x0][0x380] ;  /* 0x0000e000ff108b82 */ /* 0x000e240000000a00 */
[----:B0-----:R-:W-:Y:S01]  /*0ae0*/  @!P0 IMAD.WIDE R16, R13, 0x3, R16 ;  /* 0x000000030d108825 */ /* 0x001fe200078e0210 */
[----:B-----5:R0:W-:Y:S04]  /*0af0*/  @!P1 STS.U8 [R10+0xa8], R25 ;  /* 0x0000a8190a009388 */ /* 0x0201e80000000000 */
[----:B--2---:R2:W-:Y:S04]  /*0b00*/  @!P1 STS.U8 [R10+0xa9], R27 ;  /* 0x0000a91b0a009388 */ /* 0x0045e80000000000 */
[----:B----4-:R4:W-:Y:S01]  /*0b10*/  @!P1 STS.U8 [R10+0xaa], R29 ;  /* 0x0000aa1d0a009388 */ /* 0x0109e20000000000 */
[----:B------:R-:W-:Y:S06]  /*0b20*/  BAR.SYNC.DEFER_BLOCKING 0x0 ;  /* 0x0000000000007b1d */ /* 0x000fec0000010000 */
[----:B-1----:R-:W5:Y:S04]  /*0b30*/  @!P0 LDG.E.U8 R19, desc[UR6][R16.64] ;  /* 0x0000000610138981 */ /* 0x002f68000c1e1100 */
[----:B------:R-:W2:Y:S04]  /*0b40*/  @!P0 LDG.E.U8 R21, desc[UR6][R16.64+0x1] ;  /* 0x0000010610158981 */ /* 0x000ea8000c1e1100 */
        /* <DEDUP_REMOVED lines=12> */
[----:B------:R-:W-:-:S04]  /*0c10*/  LEA R12, R8, R13, 0x4 ;  /* 0x0000000d080c7211 */ /* 0x000fc800078e20ff */
        /* <DEDUP_REMOVED lines=51> */
[----:B------:R-:W4:Y:S04]  /*0f50*/  @!P0 LDG.E.U8 R17, desc[UR6][R12.64] ;  /* 0x000000060c118981 */ /* 0x000f28000c1e1100 */
[----:B-1----:R-:W5:Y:S04]  /*0f60*/  @!P0 LDG.E.U8 R19, desc[UR6][R12.64+0x1] ;  /* 0x000001060c138981 */ /* 0x002f68000c1e1100 */
[----:B------:R-:W2:Y:S01]  /*0f70*/  @!P0 LDG.E.U8 R21, desc[UR6][R12.64+0x2] ;  /* 0x000002060c158981 */ /* 0x000ea2000c1e1100 */
[----:B---3--:R-:W-:-:S04]  /*0f80*/  LEA R23, R8, R16, 0x3 ;  /* 0x0000001008177211 */ /* 0x008fc800078e18ff */
[----:B------:R-:W-:-:S13]  /*0f90*/  ISETP.GT.AND P1, PT, R23, UR4, PT ;  /* 0x0000000417007c0c */ /* 0x000fda000bf24270 */
[----:B------:R-:W1:Y:S02]  /*0fa0*/  @!P1 LDC.64 R14, c[0x0][0x380] ;  /* 0x0000e000ff0e9b82 */ /* 0x000e640000000a00 */
[----:B-1----:R-:W-:Y:S01]  /*0fb0*/  @!P1 IMAD.WIDE R14, R23, 0x3, R14 ;  /* 0x00000003170e9825 */ /* 0x002fe200078e020e */
[----:B----4-:R1:W-:Y:S04]  /*0fc0*/  @!P0 STS.U8 [R10+0x150], R17 ;  /* 0x000150110a008388 */ /* 0x0103e80000000000 */
[----:B-----5:R1:W-:Y:S04]  /*0fd0*/  @!P0 STS.U8 [R10+0x151], R19 ;  /* 0x000151130a008388 */ /* 0x0203e80000000000 */
[----:B--2---:R1:W-:Y:S01]  /*0fe0*/  @!P0 STS.U8 [R10+0x152], R21 ;  /* 0x000152150a008388 */ /* 0x0043e20000000000 */
[----:B------:R-:W-:Y:S06]  /*0ff0*/  BAR.SYNC.DEFER_BLOCKING 0x0 ;  /* 0x0000000000007b1d */ /* 0x000fec0000010000 */
[----:B------:R-:W2:Y:S04]  /*1000*/  @!P1 LDG.E.U8 R23, desc[UR6][R14.64] ;  /* 0x000000060e179981 */ /* 0x000ea8000c1e1100 */
[----:B0-----:R-:W3:Y:S04]  /*1010*/  @!P1 LDG.E.U8 R25, desc[UR6][R14.64+0x1] ;  /* 0x000001060e199981 */ /* 0x001ee8000c1e1100 */
[----:B------:R-:W4:Y:S01]  /*1020*/  @!P1 LDG.E.U8 R13, desc[UR6][R14.64+0x2] ;  /* 0x000002060e0d9981 */ /* 0x000f22000c1e1100 */
[----:B------:R-:W-:Y:S01]  /*1030*/  IADD3 R6, PT, PT, R11, R2, R6 ;  /* 0x000000020b067210 */ /* 0x000fe20007ffe006 */
[----:B------:R-:W-:-:S02]  /*1040*/  IMAD.MOV.U32 R8, RZ, RZ, RZ ;  /* 0x000000ffff087224 */ /* 0x000fc400078e00ff */
[----:B--2---:R1:W-:Y:S04]  /*1050*/  @!P1 STS.U8 [R10+0x168], R23 ;  /* 0x000168170a009388 */ /* 0x0043e80000000000 */
[----:B---3--:R1:W-:Y:S04]  /*1060*/  @!P1 STS.U8 [R10+0x169], R25 ;  /* 0x000169190a009388 */ /* 0x0083e80000000000 */
[----:B----4-:R1:W-:Y:S01]  /*1070*/  @!P1 STS.U8 [R10+0x16a], R13 ;  /* 0x00016a0d0a009388 */ /* 0x0103e20000000000 */
[----:B------:R-:W-:Y:S06]  /*1080*/  BAR.SYNC.DEFER_BLOCKING 0x0 ;  /* 0x0000000000007b1d */ /* 0x000fec0000010000 */
.L_x_33:
[----:B0-----:R-:W-:Y:S01]  /*1090*/  VIADD R11, R2, 0xfffffffc ;  /* 0xfffffffc020b7836 */ /* 0x001fe20000000000 */
[----:B------:R-:W-:Y:S01]  /*10a0*/  BSSY.RECONVERGENT B0, `(.L_x_3) ;  /* 0x0000256000007945 */ /* 0x000fe20003800200 */
[----:B-1----:R-:W-:-:S05]  /*10b0*/  IMAD R10, R8, 0x8, R3 ;  /* 0x00000008080a7824 */ /* 0x002fca00078e0203 */
[----:B------:R-:W-:-:S04]  /*10c0*/  VIADDMNMX.U32 R10, R10, 0xfffffffc, R11, !PT ;  /* 0xfffffffc0a0a7846 */ /* 0x000fc8000780000b */
[----:B------:R-:W-:-:S13]  /*10d0*/  ISETP.GT.U32.AND P0, PT, R10, 0x77, PT ;  /* 0x000000770a00780c */ /* 0x000fda0003f04070 */
[----:B------:R-:W-:Y:S05]  /*10e0*/  @P0 BRA `(.L_x_4) ;  /* 0x0000002400440947 */ /* 0x000fea0003800000 */
[----:B------:R-:W0:Y:S01]  /*10f0*/  LDCU UR5, c[0x0][0x390] ;  /* 0x00007200ff0577ac */ /* 0x000e220008000800 */
[----:B------:R-:W-:Y:S01]  /*1100*/  IMAD R18, R8, 0x8, R5 ;  /* 0x0000000808127824 */ /* 0x000fe200078e0205 */
[----:B------:R-:W-:Y:S01]  /*1110*/  LEA R14, R2, R3, 0x7 ;  /* 0x00000003020e7211 */ /* 0x000fe200078e38ff */
[----:B------:R-:W-:Y:S02]  /*1120*/  HFMA2 R19, -RZ, RZ, 0, 0 ;  /* 0x00000000ff137431 */ /* 0x000fe400000001ff */
[----:B------:R-:W-:Y:S01]  /*1130*/  IMAD.MOV.U32 R10, RZ, RZ, 0x51 ;  /* 0x00000051ff0a7424 */ /* 0x000fe200078e00ff */
[----:B------:R-:W-:Y:S01]  /*1140*/  CS2R R12, SRZ ;  /* 0x00000000000c7805 */ /* 0x000fe2000001ff00 */
[----:B------:R-:W-:Y:S02]  /*1150*/  VIADD R15, R18, 0xfffffffc ;  /* 0xfffffffc120f7836 */ /* 0x000fe40000000000 */
[----:B------:R-:W-:Y:S02]  /*1160*/  IMAD R14, R14, 0x3, RZ ;  /* 0x000000030e0e7824 */ /* 0x000fe400078e02ff */
[----:B------:R-:W-:-:S02]  /*1170*/  IMAD.MOV.U32 R11, RZ, RZ, -0x4 ;  /* 0xfffffffcff0b7424 */ /* 0x000fc400078e00ff */
[----:B------:R-:W-:Y:S01]  /*1180*/  IMAD.MOV.U32 R17, RZ, RZ, RZ ;  /* 0x000000ffff117224 */ /* 0x000fe200078e00ff */
[----:B------:R-:W-:Y:S01]  /*1190*/  IADD3 R21, PT, PT, R14, 0x5f6, R9 ;  /* 0x000005f60e157810 */ /* 0x000fe20007ffe009 */
[----:B0-----:R-:W-:Y:S02]  /*11a0*/  IMAD R16, R15, UR5, R6 ;  /* 0x000000050f107c24 */ /* 0x001fe4000f8e0206 */
[----:B------:R-:W-:Y:S02]  /*11b0*/  IMAD R18, R18, UR5, R7 ;  /* 0x0000000512127c24 */ /* 0x000fe4000f8e0207 */
[----:B------:R-:W-:-:S07]  /*11c0*/  IMAD.MOV R20, RZ, RZ, -R16 ;  /* 0x000000ffff147224 */ /* 0x000fce00078e0a10 */
.L_x_32:
[----:B------:R-:W-:-:S04]  /*11d0*/  IMAD.MOV.U32 R22, RZ, RZ, 0x24 ;  /* 0x00000024ff167424 */ /* 0x000fc800078e00ff */
[----:B------:R-:W-:-:S05]  /*11e0*/  IMAD R22, R11, R22, UR9 ;  /* 0x000000090b167e24 */ /* 0x000fca000f8e0216 */
[----:B------:R-:W2:Y:S01]  /*11f0*/  LDL R14, [R22+-0x20] ;  /* 0xffffe000160e7983 */ /* 0x000ea20000100800 */
[----:B------:R-:W-:-:S04]  /*1200*/  IMAD R23, R8, 0x18, R21 ;  /* 0x0000001808177824 */ /* 0x000fc800078e0215 */
[----:B------:R-:W-:Y:S02]  /*1210*/  IMAD.IADD R23, R23, 0x1, R12 ;  /* 0x0000000117177824 */ /* 0x000fe400078e020c */
[----:B------:R-:W-:-:S05]  /*1220*/  VIADD R12, R12, 0x3 ;  /* 0x000000030c0c7836 */ /* 0x000fca0000000000 */
[----:B------:R-:W-:Y:S02]  /*1230*/  ISETP.NE.AND P1, PT, R12, 0x1b, PT ;  /* 0x0000001b0c00780c */ /* 0x000fe40003f25270 */
[----:B--2---:R-:W-:-:S13]  /*1240*/  ISETP.NE.AND P0, PT, R14, RZ, PT ;  /* 0x000000ff0e00720c */ /* 0x004fda0003f05270 */
[----:B------:R-:W-:Y:S05]  /*1250*/  @!P0 BRA `(.L_x_5) ;  /* 0x0000000000d88947 */ /* 0x000fea0003800000 */
[----:B------:R-:W-:Y:S01]  /*1260*/  ISETP.NE.AND P0, PT, R20, RZ, PT ;  /* 0x000000ff1400720c */ /* 0x000fe20003f05270 */
[----:B------:R-:W-:-:S12]  /*1270*/  BSSY.RECONVERGENT B3, `(.L_x_5) ;  /* 0x0000034000037945 */ /* 0x000fd80003800200 */
[----:B------:R-:W-:Y:S05]  /*1280*/  @!P0 BRA `(.L_x_6) ;  /* 0x0000000000c48947 */ /* 0x000fea0003800000 */
[----:B------:R-:W0:Y:S01]  /*1290*/  LDC R25, c[0x0][0x390] ;  /* 0x0000e400ff197b82 */ /* 0x000e220000000800 */
[----:B------:R-:W-:Y:S01]  /*12a0*/  IABS R29, R16 ;  /* 0x00000010001d7213 */ /* 0x000fe20000000000 */
[----:B------:R-:W1:Y:S01]  /*12b0*/  LDCU UR5, c[0x0][0x394] ;  /* 0x00007280ff0577ac */ /* 0x000e620008000800 */
[----:B0-----:R-:W-:-:S04]  /*12c0*/  IABS R24, R25 ;  /* 0x0000001900187213 */ /* 0x001fc80000000000 */
[----:B------:R-:W0:Y:S08]  /*12d0*/  I2F.RP R26, R24 ;  /* 0x00000018001a7306 */ /* 0x000e300000209400 */
[----:B0-----:R-:W0:Y:S02]  /*12e0*/  MUFU.RCP R26, R26 ;  /* 0x0000001a001a7308 */ /* 0x001e240000001000 */
[----:B0-----:R-:W-:-:S06]  /*12f0*/  IADD3 R14, PT, PT, R26, 0xffffffe, RZ ;  /* 0x0ffffffe1a0e7810 */ /* 0x001fcc0007ffe0ff */
[----:B------:R0:W2:Y:S02]  /*1300*/  F2I.FTZ.U32.TRUNC.NTZ R15, R14 ;  /* 0x0000000e000f7305 */ /* 0x0000a4000021f000 */
[----:B0-----:R-:W-:Y:S02]  /*1310*/  IMAD.MOV.U32 R14, RZ, RZ, RZ ;  /* 0x000000ffff0e7224 */ /* 0x001fe400078e00ff */
[----:B--2---:R-:W-:-:S04]  /*1320*/  IMAD.MOV R27, RZ, RZ, -R15 ;  /* 0x000000ffff1b7224 */ /* 0x004fc800078e0a0f */
[----:B------:R-:W-:-:S04]  /*1330*/  IMAD R27, R27, R24, RZ ;  /* 0x000000181b1b7224 */ /* 0x000fc800078e02ff */
[----:B------:R-:W-:Y:S01]  /*1340*/  IMAD.HI.U32 R15, R15, R27, R14 ;  /* 0x0000001b0f0f7227 */ /* 0x000fe200078e000e */
[----:B------:R-:W-:-:S04]  /*1350*/  LOP3.LUT R14, R16, R25, RZ, 0x3c, !PT ;  /* 0x00000019100e7212 */ /* 0x000fc800078e3cff */
[----:B------:R-:W-:Y:S01]  /*1360*/  ISETP.GE.AND P3, PT, R14, RZ, PT ;  /* 0x000000ff0e00720c */ /* 0x000fe20003f66270 */
[----:B------:R-:W-:Y:S01]  /*1370*/  IMAD.HI.U32 R27, R15, R29, RZ ;  /* 0x0000001d0f1b7227 */ /* 0x000fe200078e00ff */
[----:B------:R-:W-:-:S03]  /*1380*/  LOP3.LUT R14, RZ, R25, RZ, 0x33, !PT ;  /* 0x00000019ff0e7212 */ /* 0x000fc600078e33ff */
[----:B------:R-:W-:-:S04]  /*1390*/  IMAD.MOV R26, RZ, RZ, -R27 ;  /* 0x000000ffff1a7224 */ /* 0x000fc800078e0a1b */
[----:B------:R-:W-:-:S05]  /*13a0*/  IMAD R29, R24, R26, R29 ;  /* 0x0000001a181d7224 */ /* 0x000fca00078e021d */
[----:B------:R-:W-:-:S13]  /*13b0*/  ISETP.GT.U32.AND P2, PT, R24, R29, PT ;  /* 0x0000001d1800720c */ /* 0x000fda0003f44070 */
[----:B------:R-:W-:Y:S01]  /*13c0*/  @!P2 IMAD.IADD R29, R29, 0x1, -R24 ;  /* 0x000000011d1da824 */ /* 0x000fe200078e0a18 */
[----:B------:R-:W-:-:S04]  /*13d0*/  @!P2 IADD3 R27, PT, PT, R27, 0x1, RZ ;  /* 0x000000011b1ba810 */ /* 0x000fc80007ffe0ff */
[----:B------:R-:W-:-:S13]  /*13e0*/  ISETP.GE.U32.AND P0, PT, R29, R24, PT ;  /* 0x000000181d00720c */ /* 0x000fda0003f06070 */
[----:B------:R-:W-:Y:S01]  /*13f0*/  @P0 VIADD R27, R27, 0x1 ;  /* 0x000000011b1b0836 */ /* 0x000fe20000000000 */
[----:B------:R-:W-:-:S03]  /*1400*/  ISETP.NE.AND P0, PT, R25, RZ, PT ;  /* 0x000000ff1900720c */ /* 0x000fc60003f05270 */
[----:B------:R-:W-:-:S05]  /*1410*/  @!P3 IMAD.MOV R27, RZ, RZ, -R27 ;  /* 0x000000ffff1bb224 */ /* 0x000fca00078e0a1b */
[----:B------:R-:W-:-:S04]  /*1420*/  SEL R27, R14, R27, !P0 ;  /* 0x0000001b0e1b7207 */ /* 0x000fc80004000000 */
[----:B-1----:R-:W-:-:S13]  /*1430*/  ISETP.GE.AND P2, PT, R27, UR5, PT ;  /* 0x000000051b007c0c */ /* 0x002fda000bf46270 */
[----:B------:R-:W-:Y:S05]  /*1440*/  @P2 BRA `(.L_x_6) ;  /* 0x0000000000542947 */ /* 0x000fea0003800000 */
[----:B------:R-:W-:Y:S02]  /*1450*/  IABS R26, R18 ;  /* 0x00000012001a7213 */ /* 0x000fe40000000000 */
[----:B------:R-:W-:-:S03]  /*1460*/  ISETP.GE.AND P3, PT, R18, RZ, PT ;  /* 0x000000ff1200720c */ /* 0x000fc60003f66270 */
[----:B------:R-:W-:-:S04]  /*1470*/  IMAD.HI.U32 R15, R15, R26, RZ ;  /* 0x0000001a0f0f7227 */ /* 0x000fc800078e00ff */
[----:B------:R-:W-:-:S04]  /*1480*/  IMAD.MOV R15, RZ, RZ, -R15 ;  /* 0x000000ffff0f7224 */ /* 0x000fc800078e0a0f */
[----:B------:R-:W-:-:S05]  /*1490*/  IMAD R15, R24, R15, R26 ;  /* 0x0000000f180f7224 */ /* 0x000fca00078e021a */
[----:B------:R-:W-:-:S13]  /*14a0*/  ISETP.GT.U32.AND P2, PT, R24, R15, PT ;  /* 0x0000000f1800720c */ /* 0x000fda0003f44070 */
[----:B------:R-:W-:-:S05]  /*14b0*/  @!P2 IMAD.IADD R15, R15, 0x1, -R24 ;  /* 0x000000010f0fa824 */ /* 0x000fca00078e0a18 */
[----:B------:R-:W-:-:S13]  /*14c0*/  ISETP.GT.U32.AND P2, PT, R24, R15, PT ;  /* 0x0000000f1800720c */ /* 0x000fda0003f44070 */
[----:B------:R-:W-:-:S05]  /*14d0*/  @!P2 IADD3 R15, PT, PT, R15, -R24, RZ ;  /* 0x800000180f0fa210 */ /* 0x000fca0007ffe0ff */
[----:B------:R-:W-:-:S05]  /*14e0*/  @!P3 IMAD.MOV R15, RZ, RZ, -R15 ;  /* 0x000000ffff0fb224 */ /* 0x000fca00078e0a0f */
[----:B------:R-:W-:-:S05]  /*14f0*/  SEL R14, R14, R15, !P0 ;  /* 0x0000000f0e0e7207 */ /* 0x000fca0004000000 */
[----:B------:R-:W-:-:S05]  /*1500*/  VIADD R24, R14, 0xfffffffc ;  /* 0xfffffffc0e187836 */ /* 0x000fca0000000000 */
[----:B------:R-:W-:-:S04]  /*1510*/  ISETP.GE.AND P0, PT, R24, R25, PT ;  /* 0x000000191800720c */ /* 0x000fc80003f06270 */
[----:B------:R-:W-:-:S13]  /*1520*/  ISETP.EQ.OR P0, PT, R14, 0x4, P0 ;  /* 0x000000040e00780c */ /* 0x000fda0000702670 */
[----:B------:R-:W0:Y:S04]  /*1530*/  @!P0 LDS.U8 R14, [R23+-0xc02] ;  /* 0xfff3fe00170e8984 */ /* 0x000e280000000000 */
[----:B------:R-:W1:Y:S04]  /*1540*/  @!P0 LDS.U8 R24, [R23+-0xc01] ;  /* 0xfff3ff0017188984 */ /* 0x000e680000000000 */
[----:B------:R-:W2:Y:S01]  /*1550*/  @!P0 LDS.U8 R26, [R23+-0xc00] ;  /* 0xfff40000171a8984 */ /* 0x000ea20000000000 */
[----:B0-----:R-:W-:Y:S02]  /*1560*/  @!P0 IMAD.IADD R13, R13, 0x1, R14 ;  /* 0x000000010d0d8824 */ /* 0x001fe400078e020e */
[----:B-1----:R-:W-:Y:S01]  /*1570*/  @!P0 IMAD.IADD R17, R17, 0x1, R24 ;  /* 0x0000000111118824 */ /* 0x002fe200078e0218 */
[----:B--2---:R-:W-:Y:S01]  /*1580*/  @!P0 IADD3 R19, PT, PT, R19, R26, RZ ;  /* 0x0000001a13138210 */ /* 0x004fe20007ffe0ff */
[----:B------:R-:W-:Y:S06]  /*1590*/  @!P0 BRA `(.L_x_7) ;  /* 0x0000000000048947 */ /* 0x000fec0003800000 */
.L_x_6:
[----:B------:R-:W-:-:S07]  /*15a0*/  VIADD R10, R10, 0xffffffff ;  /* 0xffffffff0a0a7836 */ /* 0x000fce0000000000 */
.L_x_7:
[----:B------:R-:W-:Y:S05]  /*15b0*/  BSYNC.RECONVERGENT B3 ;  /* 0x0000000000037941 */ /* 0x000fea0003800200 */
.L_x_5:
[----:B------:R-:W2:Y:S02]  /*15c0*/  LDL R14, [R22+-0x1c] ;  /* 0xffffe400160e7983 */ /* 0x000ea40000100800 */
[----:B--2---:R-:W-:-:S13]  /*15d0*/  ISETP.NE.AND P0, PT, R14, RZ, PT ;  /* 0x000000ff0e00720c */ /* 0x004fda0003f05270 */
[----:B------:R-:W-:Y:S05]  /*15e0*/  @!P0 BRA `(.L_x_8) ;  /* 0x0000000000d88947 */ /* 0x000fea0003800000 */
[----:B------:R-:W-:Y:S01]  /*15f0*/  ISETP.NE.AND P0, PT, R20, RZ, PT ;  /* 0x000000ff1400720c */ /* 0x000fe20003f05270 */
[----:B------:R-:W-:-:S12]  /*1600*/  BSSY.RECONVERGENT B3, `(.L_x_8) ;  /* 0x0000034000037945 */ /* 0x000fd80003800200 */
[----:B------:R-:W-:Y:S05]  /*1610*/  @!P0 BRA `(.L_x_9) ;  /* 0x0000000000c48947 */ /* 0x000fea0003800000 */
[----:B------:R-:W0:Y:S01]  /*1620*/  LDC R25, c[0x0][0x390] ;  /* 0x0000e400ff197b82 */ /* 0x000e220000000800 */
[----:B------:R-:W-:Y:S01]  /*1630*/  IMAD.MOV.U32 R14, RZ, RZ, RZ ;  /* 0x000000ffff0e7224 */ /* 0x000fe200078e00ff */
[----:B------:R-:W1:Y:S01]  /*1640*/  LDCU UR5, c[0x0][0x394] ;  /* 0x00007280ff0577ac */ /* 0x000e620008000800 */
[----:B0-----:R-:W-:-:S04]  /*1650*/  IABS R24, R25 ;  /* 0x0000001900187213 */ /* 0x001fc80000000000 */
[----:B------:R-:W0:Y:S08]  /*1660*/  I2F.RP R26, R24 ;  /* 0x00000018001a7306 */ /* 0x000e300000209400 */
[----:B0-----:R-:W0:Y:S02]  /*1670*/  MUFU.RCP R26, R26 ;  /* 0x0000001a001a7308 */ /* 0x001e240000001000 */
[----:B0-----:R-:W-:-:S06]  /*1680*/  VIADD R15, R26, 0xffffffe ;  /* 0x0ffffffe1a0f7836 */ /* 0x001fcc0000000000 */
[----:B------:R-:W0:Y:S02]  /*1690*/  F2I.FTZ.U32.TRUNC.NTZ R15, R15 ;  /* 0x0000000f000f7305 */ /* 0x000e24000021f000 */
[----:B0-----:R-:W-:-:S04]  /*16a0*/  IMAD.MOV R27, RZ, RZ, -R15 ;  /* 0x000000ffff1b7224 */ /* 0x001fc800078e0a0f */
[----:B------:R-:W-:-:S04]  /*16b0*/  IMAD R27, R27, R24, RZ ;  /* 0x000000181b1b7224 */ /* 0x000fc800078e02ff */
[----:B------:R-:W-:Y:S01]  /*16c0*/  IMAD.HI.U32 R14, R15, R27, R14 ;  /* 0x0000001b0f0e7227 */ /* 0x000fe200078e000e */
[----:B------:R-:W-:Y:S02]  /*16d0*/  IABS R27, R16 ;  /* 0x00000010001b7213 */ /* 0x000fe40000000000 */
[----:B------:R-:W-:-:S03]  /*16e0*/  LOP3.LUT R15, R16, R25, RZ, 0x3c, !PT ;  /* 0x00000019100f7212 */ /* 0x000fc600078e3cff */
[----:B------:R-:W-:Y:S01]  /*16f0*/  IMAD.HI.U32 R26, R14, R27, RZ ;  /* 0x0000001b0e1a7227 */ /* 0x000fe200078e00ff */
[----:B------:R-:W-:Y:S02]  /*1700*/  ISETP.GE.AND P3, PT, R15, RZ, PT ;  /* 0x000000ff0f00720c */ /* 0x000fe40003f66270 */
[----:B------:R-:W-:Y:S02]  /*1710*/  LOP3.LUT R15, RZ, R25, RZ, 0x33, !PT ;  /* 0x00000019ff0f7212 */ /* 0x000fe400078e33ff */
[----:B------:R-:W-:-:S05]  /*1720*/  IADD3 R28, PT, PT, -R26, RZ, RZ ;  /* 0x000000ff1a1c7210 */ /* 0x000fca0007ffe1ff */
[----:B------:R-:W-:-:S05]  /*1730*/  IMAD R27, R24, R28, R27 ;  /* 0x0000001c181b7224 */ /* 0x000fca00078e021b */
[----:B------:R-:W-:-:S13]  /*1740*/  ISETP.GT.U32.AND P0, PT, R24, R27, PT ;  /* 0x0000001b1800720c */ /* 0x000fda0003f04070 */
[----:B------:R-:W-:Y:S02]  /*1750*/  @!P0 IMAD.IADD R27, R27, 0x1, -R24 ;  /* 0x000000011b1b8824 */ /* 0x000fe400078e0a18 */
[----:B------:R-:W-:-:S03]  /*1760*/  @!P0 VIADD R26, R26, 0x1 ;  /* 0x000000011a1a8836 */ /* 0x000fc60000000000 */
        /* <DEDUP_REMOVED lines=9> */
[----:B------:R-:W-:-:S05]  /*1800*/  IMAD.HI.U32 R14, R14, R27, RZ ;  /* 0x0000001b0e0e7227 */ /* 0x000fca00078e00ff */
[----:B------:R-:W-:-:S05]  /*1810*/  IADD3 R14, PT, PT, -R14, RZ, RZ ;  /* 0x000000ff0e0e7210 */ /* 0x000fca0007ffe1ff */
[----:B------:R-:W-:-:S05]  /*1820*/  IMAD R14, R24, R14, R27 ;  /* 0x0000000e180e7224 */ /* 0x000fca00078e021b */
[----:B------:R-:W-:-:S13]  /*1830*/  ISETP.GT.U32.AND P0, PT, R24, R14, PT ;  /* 0x0000000e1800720c */ /* 0x000fda0003f04070 */
[----:B------:R-:W-:-:S05]  /*1840*/  @!P0 IMAD.IADD R14, R14, 0x1, -R24 ;  /* 0x000000010e0e8824 */ /* 0x000fca00078e0a18 */
[----:B------:R-:W-:-:S13]  /*1850*/  ISETP.GT.U32.AND P0, PT, R24, R14, PT ;  /* 0x0000000e1800720c */ /* 0x000fda0003f04070 */
[----:B------:R-:W-:-:S04]  /*1860*/  @!P0 IMAD.IADD R14, R14, 0x1, -R24 ;  /* 0x000000010e0e8824 */ /* 0x000fc800078e0a18 */
        /* <DEDUP_REMOVED lines=8> */
[----:B0-----:R-:W-:Y:S01]  /*18f0*/  @!P0 IADD3 R13, PT, PT, R13, R14, RZ ;  /* 0x0000000e0d0d8210 */ /* 0x001fe20007ffe0ff */
[----:B-1----:R-:W-:-:S02]  /*1900*/  @!P0 IMAD.IADD R17, R17, 0x1, R24 ;  /* 0x0000000111118824 */ /* 0x002fc400078e0218 */
[----:B--2---:R-:W-:Y:S01]  /*1910*/  @!P0 IMAD.IADD R19, R19, 0x1, R26 ;  /* 0x0000000113138824 */ /* 0x004fe200078e021a */
[----:B------:R-:W-:Y:S06]  /*1920*/  @!P0 BRA `(.L_x_10) ;  /* 0x0000000000048947 */ /* 0x000fec0003800000 */
.L_x_9:
[----:B------:R-:W-:-:S07]  /*1930*/  VIADD R10, R10, 0xffffffff ;  /* 0xffffffff0a0a7836 */ /* 0x000fce0000000000 */
.L_x_10:
[----:B------:R-:W-:Y:S05]  /*1940*/  BSYNC.RECONVERGENT B3 ;  /* 0x0000000000037941 */ /* 0x000fea0003800200 */
.L_x_8:
        /* <DEDUP_REMOVED lines=14> */
[----:B0-----:R-:W-:-:S05]  /*1a30*/  IADD3 R27, PT, PT, RZ, -R15, RZ ;  /* 0x8000000fff1b7210 */ /* 0x001fca0007ffe0ff */
[----:B------:R-:W-:-:S04]  /*1a40*/  IMAD R27, R27, R24, RZ ;  /* 0x000000181b1b7224 */ /* 0x000fc800078e02ff */
[----:B------:R-:W-:Y:S01]  /*1a50*/  IMAD.HI.U32 R14, R15, R27, R14 ;  /* 0x0000001b0f0e7227 */ /* 0x000fe200078e000e */
[----:B------:R-:W-:Y:S02]  /*1a60*/  IABS R27, R16 ;  /* 0x00000010001b7213 */ /* 0x000fe40000000000 */
[----:B------:R-:W-:-:S03]  /*1a70*/  LOP3.LUT R15, R16, R25, RZ, 0x3c, !PT ;  /* 0x00000019100f7212 */ /* 0x000fc600078e3cff */
[----:B------:R-:W-:Y:S01]  /*1a80*/  IMAD.HI.U32 R26, R14, R27, RZ ;  /* 0x0000001b0e1a7227 */ /* 0x000fe200078e00ff */
[----:B------:R-:W-:Y:S02]  /*1a90*/  ISETP.GE.AND P3, PT, R15, RZ, PT ;  /* 0x000000ff0f00720c */ /* 0x000fe40003f66270 */
[----:B------:R-:W-:Y:S01]  /*1aa0*/  LOP3.LUT R15, RZ, R25, RZ, 0x33, !PT ;  /* 0x00000019ff0f7212 */ /* 0x000fe200078e33ff */
[----:B------:R-:W-:-:S04]  /*1ab0*/  IMAD.MOV R28, RZ, RZ, -R26 ;  /* 0x000000ffff1c7224 */ /* 0x000fc800078e0a1a */
[----:B------:R-:W-:-:S05]  /*1ac0*/  IMAD R27, R24, R28, R27 ;  /* 0x0000001c181b7224 */ /* 0x000fca00078e021b */
[----:B------:R-:W-:-:S13]  /*1ad0*/  ISETP.GT.U32.AND P0, PT, R24, R27, PT ;  /* 0x0000001b1800720c */ /* 0x000fda0003f04070 */
[----:B------:R-:W-:Y:S02]  /*1ae0*/  @!P0 IMAD.IADD R27, R27, 0x1, -R24 ;  /* 0x000000011b1b8824 */ /* 0x000fe400078e0a18 */
[----:B------:R-:W-:-:S03]  /*1af0*/  @!P0 VIADD R26, R26, 0x1 ;  /* 0x000000011a1a8836 */ /* 0x000fc60000000000 */
[----:B------:R-:W-:-:S13]  /*1b00*/  ISETP.GE.U32.AND P2, PT, R27, R24, PT ;  /* 0x000000181b00720c */ /* 0x000fda0003f46070 */
[----:B------:R-:W-:Y:S02]  /*1b10*/  @P2 IADD3 R26, PT, PT, R26, 0x1, RZ ;  /* 0x000000011a1a2810 */ /* 0x000fe40007ffe0ff */
        /* <DEDUP_REMOVED lines=13> */
[----:B------:R-:W-:-:S05]  /*1bf0*/  @!P0 IMAD.IADD R14, R14, 0x1, -R24 ;  /* 0x000000010e0e8824 */ /* 0x000fca00078e0a18 */
[----:B------:R-:W-:-:S04]  /*1c00*/  @!P3 IADD3 R14, PT, PT, -R14, RZ, RZ ;  /* 0x000000ff0e0eb210 */ /* 0x000fc80007ffe1ff */
        /* <DEDUP_REMOVED lines=8> */
[----:B-1----:R-:W-:-:S02]  /*1c90*/  @!P0 IMAD.IADD R17, R17, 0x1, R24 ;  /* 0x0000000111118824 */ /* 0x002fc400078e0218 */
[----:B--2---:R-:W-:Y:S01]  /*1ca0*/  @!P0 IMAD.IADD R19, R19, 0x1, R26 ;  /* 0x0000000113138824 */ /* 0x004fe200078e021a */
[----:B------:R-:W-:Y:S06]  /*1cb0*/  @!P0 BRA `(.L_x_13) ;  /* 0x0000000000048947 */ /* 0x000fec0003800000 */
.L_x_12:
[----:B------:R-:W-:-:S07]  /*1cc0*/  IADD3 R10, PT, PT, R10, -0x1, RZ ;  /* 0xffffffff0a0a7810 */ /* 0x000fce0007ffe0ff */
.L_x_13:
[----:B------:R-:W-:Y:S05]  /*1cd0*/  BSYNC.RECONVERGENT B3 ;  /* 0x0000000000037941 */ /* 0x000fea0003800200 */
.L_x_11:
        /* <DEDUP_REMOVED lines=25> */
[----:B------:R-:W-:Y:S01]  /*1e70*/  @!P0 IADD3 R27, PT, PT, R27, -R24, RZ ;  /* 0x800000181b1b8210 */ /* 0x000fe20007ffe0ff */
        /* <DEDUP_REMOVED lines=14> */
[----:B------:R-:W-:-:S04]  /*1f60*/  @!P0 IADD3 R14, PT, PT, R14, -R24, RZ ;  /* 0x800000180e0e8210 */ /* 0x000fc80007ffe0ff */
[----:B------:R-:W-:-:S13]  /*1f70*/  ISETP.GT.U32.AND P0, PT, R24, R14, PT ;  /* 0x0000000e1800720c */ /* 0x000fda0003f04070 */
[----:B------:R-:W-:Y:S01]  /*1f80*/  @!P0 IMAD.IADD R14, R14, 0x1, -R24 ;  /* 0x000000010e0e8824 */ /* 0x000fe200078e0a18 */
[----:B------:R-:W-:-:S03]  /*1f90*/  ISETP.GE.AND P0, PT, R25, RZ, PT ;  /* 0x000000ff1900720c */ /* 0x000fc60003f06270 */
[----:B------:R-:W-:-:S05]  /*1fa0*/  @!P3 IMAD.MOV R14, RZ, RZ, -R14 ;  /* 0x000000ffff0eb224 */ /* 0x000fca00078e0a0e */
[----:B------:R-:W-:-:S04]  /*1fb0*/  SEL R14, R15, R14, !P2 ;  /* 0x0000000e0f0e7207 */ /* 0x000fc80005000000 */
[----:B------:R-:W-:-:S13]  /*1fc0*/  ISETP.EQ.OR P0, PT, R14, 0x1, !P0 ;  /* 0x000000010e00780c */ /* 0x000fda0004702670 */
[----:B------:R-:W0:Y:S04]  /*1fd0*/  @!P0 LDS.U8 R14, [R23+-0x782] ;  /* 0xfff87e00170e8984 */ /* 0x000e280000000000 */
[----:B------:R-:W1:Y:S04]  /*1fe0*/  @!P0 LDS.U8 R24, [R23+-0x781] ;  /* 0xfff87f0017188984 */ /* 0x000e680000000000 */
[----:B------:R-:W2:Y:S01]  /*1ff0*/  @!P0 LDS.U8 R26, [R23+-0x780] ;  /* 0xfff88000171a8984 */ /* 0x000ea20000000000 */
[----:B0-----:R-:W-:Y:S02]  /*2000*/  @!P0 IMAD.IADD R13, R13, 0x1, R14 ;  /* 0x000000010d0d8824 */ /* 0x001fe400078e020e */
[----:B-1----:R-:W-:Y:S01]  /*2010*/  @!P0 IMAD.IADD R17, R17, 0x1, R24 ;  /* 0x0000000111118824 */ /* 0x002fe200078e0218 */
[----:B--2---:R-:W-:Y:S01]  /*2020*/  @!P0 IADD3 R19, PT, PT, R19, R26, RZ ;  /* 0x0000001a13138210 */ /* 0x004fe20007ffe0ff */
[----:B------:R-:W-:Y:S06]  /*2030*/  @!P0 BRA `(.L_x_16) ;  /* 0x0000000000048947 */ /* 0x000fec0003800000 */
.L_x_15:
[----:B------:R-:W-:-:S07]  /*2040*/  VIADD R10, R10, 0xffffffff ;  /* 0xffffffff0a0a7836 */ /* 0x000fce0000000000 */
.L_x_16:
[----:B------:R-:W-:Y:S05]  /*2050*/  BSYNC.RECONVERGENT B3 ;  /* 0x0000000000037941 */ /* 0x000fea0003800200 */
.L_x_14:
        /* <DEDUP_REMOVED lines=42> */
[----:B------:R-:W-:Y:S01]  /*2300*/  @!P0 IMAD.IADD R14, R14, 0x1, -R24 ;  /* 0x000000010e0e8824 */ /* 0x000fe200078e0a18 */
[----:B------:R-:W-:-:S03]  /*2310*/  ISETP.GE.AND P0, PT, R25, RZ, PT ;  /* 0x000000ff1900720c */ /* 0x000fc60003f06270 */
[----:B------:R-:W-:-:S05]  /*2320*/  @!P3 IMAD.MOV R14, RZ, RZ, -R14 ;  /* 0x000000ffff0eb224 */ /* 0x000fca00078e0a0e */
[----:B------:R-:W-:-:S04]  /*2330*/  SEL R14, R15, R14, !P2 ;  /* 0x0000000e0f0e7207 */ /* 0x000fc80005000000 */
[----:B------:R-:W-:-:S13]  /*2340*/  ISETP.EQ.OR P0, PT, R14, RZ, !P0 ;  /* 0x000000ff0e00720c */ /* 0x000fda0004702670 */
[----:B------:R-:W0:Y:S04]  /*2350*/  @!P0 LDS.U8 R14, [R23+-0x602] ;  /* 0xfff9fe00170e8984 */ /* 0x000e280000000000 */
[----:B------:R-:W1:Y:S04]  /*2360*/  @!P0 LDS.U8 R24, [R23+-0x601] ;  /* 0xfff9ff0017188984 */ /* 0x000e680000000000 */
[----:B------:R-:W2:Y:S01]  /*2370*/  @!P0 LDS.U8 R26, [R23+-0x600] ;  /* 0xfffa0000171a8984 */ /* 0x000ea20000000000 */
[----:B0-----:R-:W-:Y:S01]  /*2380*/  @!P0 IMAD.IADD R13, R13, 0x1, R14 ;  /* 0x000000010d0d8824 */ /* 0x001fe200078e020e */
[----:B-1----:R-:W-:Y:S01]  /*2390*/  @!P0 IADD3 R17, PT, PT, R17, R24, RZ ;  /* 0x0000001811118210 */ /* 0x002fe20007ffe0ff */
[----:B--2---:R-:W-:Y:S01]  /*23a0*/  @!P0 IMAD.IADD R19, R19, 0x1, R26 ;  /* 0x0000000113138824 */ /* 0x004fe200078e021a */
[----:B------:R-:W-:Y:S06]  /*23b0*/  @!P0 BRA `(.L_x_19) ;  /* 0x0000000000048947 */ /* 0x000fec0003800000 */
.L_x_18:
[----:B------:R-:W-:-:S07]  /*23c0*/  VIADD R10, R10, 0xffffffff ;  /* 0xffffffff0a0a7836 */ /* 0x000fce0000000000 */
.L_x_19:
[----:B------:R-:W-:Y:S05]  /*23d0*/  BSYNC.RECONVERGENT B3 ;  /* 0x0000000000037941 */ /* 0x000fea0003800200 */
.L_x_17:
[----:B------:R-:W2:Y:S02]  /*23e0*/  LDL R14, [R22+-0xc] ;  /* 0xfffff400160e7983 */ /* 0x000ea40000100800 */
[----:B--2---:R-:W-:-:S13]  /*23f0*/  ISETP.NE.AND P0, PT, R14, RZ, PT ;  /* 0x000000ff0e00720c */ /* 0x004fda0003f05270 */
[----:B------:R-:W-:Y:S05]  /*2400*/  @!P0 BRA `(.L_x_20) ;  /* 0x0000000000d88947 */ /* 0x000fea0003800000 */
[----:B------:R-:W-:Y:S01]  /*2410*/  ISETP.NE.AND P0, PT, R20, RZ, PT ;  /* 0x000000ff1400720c */ /* 0x000fe20003f05270 */
[----:B------:R-:W-:-:S12]  /*2420*/  BSSY.RECONVERGENT B3, `(.L_x_20) ;  /* 0x0000034000037945 */ /* 0x000fd80003800200 */
[----:B------:R-:W-:Y:S05]  /*2430*/  @!P0 BRA `(.L_x_21) ;  /* 0x0000000000c48947 */ /* 0x000fea0003800000 */
[----:B------:R-:W0:Y:S01]  /*2440*/  LDC R25, c[0x0][0x390] ;  /* 0x0000e400ff197b82 */ /* 0x000e220000000800 */
[----:B------:R-:W-:Y:S01]  /*2450*/  MOV R14, RZ ;  /* 0x000000ff000e7202 */ /* 0x000fe20000000f00 */
        /* <DEDUP_REMOVED lines=20> */
[----:B------:R-:W-:Y:S01]  /*25a0*/  @P2 VIADD R26, R26, 0x1 ;  /* 0x000000011a1a2836 */ /* 0x000fe20000000000 */
[----:B------:R-:W-:-:S04]  /*25b0*/  ISETP.NE.AND P2, PT, R25, RZ, PT ;  /* 0x000000ff1900720c */ /* 0x000fc80003f45270 */
[----:B------:R-:W-:-:S04]  /*25c0*/  @!P3 IADD3 R26, PT, PT, -R26, RZ, RZ ;  /* 0x000000ff1a1ab210 */ /* 0x000fc80007ffe1ff */
        /* <DEDUP_REMOVED lines=11> */
[----:B------:R-:W-:-:S04]  /*2680*/  @!P0 IMAD.IADD R14, R14, 0x1, -R24 ;  /* 0x000000010e0e8824 */ /* 0x000fc800078e0a18 */
[----:B------:R-:W-:-:S05]  /*2690*/  @!P3 IMAD.MOV R14, RZ, RZ, -R14 ;  /* 0x000000ffff0eb224 */ /* 0x000fca00078e0a0e */
[----:B------:R-:W-:-:S04]  /*26a0*/  SEL R14, R15, R14, !P2 ;  /* 0x0000000e0f0e7207 */ /* 0x000fc80005000000 */
[----:B------:R-:W-:-:S04]  /*26b0*/  IADD3 R24, PT, PT, R14, 0x1, RZ ;  /* 0x000000010e187810 */ /* 0x000fc80007ffe0ff */
[----:B------:R-:W-:-:S04]  /*26c0*/  ISETP.GE.AND P0, PT, R24, R25, PT ;  /* 0x000000191800720c */ /* 0x000fc80003f06270 */
[----:B------:R-:W-:-:S13]  /*26d0*/  ISETP.EQ.OR P0, PT, R14, -0x1, P0 ;  /* 0xffffffff0e00780c */ /* 0x000fda0000702670 */
[----:B------:R-:W0:Y:S04]  /*26e0*/  @!P0 LDS.U8 R14, [R23+-0x482] ;  /* 0xfffb7e00170e8984 */ /* 0x000e280000000000 */
[----:B------:R-:W1:Y:S04]  /*26f0*/  @!P0 LDS.U8 R24, [R23+-0x481] ;  /* 0xfffb7f0017188984 */ /* 0x000e680000000000 */
[----:B------:R-:W2:Y:S01]  /*2700*/  @!P0 LDS.U8 R26, [R23+-0x480] ;  /* 0xfffb8000171a8984 */ /* 0x000ea20000000000 */
[----:B0-----:R-:W-:Y:S02]  /*2710*/  @!P0 IMAD.IADD R13, R13, 0x1, R14 ;  /* 0x000000010d0d8824 */ /* 0x001fe400078e020e */
[----:B-1----:R-:W-:-:S02]  /*2720*/  @!P0 IMAD.IADD R17, R17, 0x1, R24 ;  /* 0x0000000111118824 */ /* 0x002fc400078e0218 */
[----:B--2---:R-:W-:Y:S01]  /*2730*/  @!P0 IMAD.IADD R19, R19, 0x1, R26 ;  /* 0x0000000113138824 */ /* 0x004fe200078e021a */
[----:B------:R-:W-:Y:S06]  /*2740*/  @!P0 BRA `(.L_x_22) ;  /* 0x0000000000048947 */ /* 0x000fec0003800000 */
.L_x_21:
[----:B------:R-:W-:-:S07]  /*2750*/  VIADD R10, R10, 0xffffffff ;  /* 0xffffffff0a0a7836 */ /* 0x000fce0000000000 */
.L_x_22:
[----:B------:R-:W-:Y:S05]  /*2760*/  BSYNC.RECONVERGENT B3 ;  /* 0x0000000000037941 */ /* 0x000fea0003800200 */
.L_x_20:
        /* <DEDUP_REMOVED lines=12> */
[----:B0-----:R-:W-:-:S06]  /*2830*/  IADD3 R15, PT, PT, R26, 0xffffffe, RZ ;  /* 0x0ffffffe1a0f7810 */ /* 0x001fcc0007ffe0ff */
        /* <DEDUP_REMOVED lines=34> */
[----:B------:R-:W-:-:S13]  /*2a60*/  ISETP.EQ.OR P0, PT, R14, -0x2, P0 ;  /* 0xfffffffe0e00780c */ /* 0x000fda0000702670 */
[----:B------:R-:W0:Y:S04]  /*2a70*/  @!P0 LDS.U8 R14, [R23+-0x302] ;  /* 0xfffcfe00170e8984 */ /* 0x000e280000000000 */
[----:B------:R-:W1:Y:S04]  /*2a80*/  @!P0 LDS.U8 R24, [R23+-0x301] ;  /* 0xfffcff0017188984 */ /* 0x000e680000000000 */
[----:B------:R-:W2:Y:S01]  /*2a90*/  @!P0 LDS.U8 R26, [R23+-0x300] ;  /* 0xfffd0000171a8984 */ /* 0x000ea20000000000 */
[----:B0-----:R-:W-:Y:S02]  /*2aa0*/  @!P0 IMAD.IADD R13, R13, 0x1, R14 ;  /* 0x000000010d0d8824 */ /* 0x001fe400078e020e */
[----:B-1----:R-:W-:Y:S01]  /*2ab0*/  @!P0 IMAD.IADD R17, R17, 0x1, R24 ;  /* 0x0000000111118824 */ /* 0x002fe200078e0218 */
[----:B--2---:R-:W-:Y:S01]  /*2ac0*/  @!P0 IADD3 R19, PT, PT, R19, R26, RZ ;  /* 0x0000001a13138210 */ /* 0x004fe20007ffe0ff */
[----:B------:R-:W-:Y:S06]  /*2ad0*/  @!P0 BRA `(.L_x_25) ;  /* 0x0000000000048947 */ /* 0x000fec0003800000 */
.L_x_24:
[----:B------:R-:W-:-:S07]  /*2ae0*/  VIADD R10, R10, 0xffffffff ;  /* 0xffffffff0a0a7836 */ /* 0x000fce0000000000 */
.L_x_25:
[----:B------:R-:W-:Y:S05]  /*2af0*/  BSYNC.RECONVERGENT B3 ;  /* 0x0000000000037941 */ /* 0x000fea0003800200 */
.L_x_23:
        /* <DEDUP_REMOVED lines=51> */
[----:B0-----:R-:W-:Y:S01]  /*2e30*/  @!P0 IADD3 R13, PT, PT, R13, R14, RZ ;  /* 0x0000000e0d0d8210 */ /* 0x001fe20007ffe0ff */
[----:B-1----:R-:W-:-:S02]  /*2e40*/  @!P0 IMAD.IADD R17, R17, 0x1, R24 ;  /* 0x0000000111118824 */ /* 0x002fc400078e0218 */
[----:B--2---:R-:W-:Y:S01]  /*2e50*/  @!P0 IMAD.IADD R19, R19, 0x1, R26 ;  /* 0x0000000113138824 */ /* 0x004fe200078e021a */
[----:B------:R-:W-:Y:S06]  /*2e60*/  @!P0 BRA `(.L_x_28) ;  /* 0x0000000000048947 */ /* 0x000fec0003800000 */
.L_x_27:
[----:B------:R-:W-:-:S07]  /*2e70*/  VIADD R10, R10, 0xffffffff ;  /* 0xffffffff0a0a7836 */ /* 0x000fce0000000000 */
.L_x_28:
[----:B------:R-:W-:Y:S05]  /*2e80*/  BSYNC.RECONVERGENT B3 ;  /* 0x0000000000037941 */ /* 0x000fea0003800200 */
.L_x_26:
[----:B------:R-:W2:Y:S02]  /*2e90*/  LDL R22, [R22] ;  /* 0x0000000016167983 */ /* 0x000ea40000100800 */
        /* <DEDUP_REMOVED lines=46> */
[----:B------:R-:W-:-:S13]  /*3180*/  ISETP.EQ.OR P0, PT, R14, -0x4, P0 ;  /* 0xfffffffc0e00780c */ /* 0x000fda0000702670 */
[----:B------:R-:W0:Y:S04]  /*3190*/  @!P0 LDS.U8 R14, [R23+-0x2] ;  /* 0xfffffe00170e8984 */ /* 0x000e280000000000 */
[----:B------:R-:W1:Y:S04]  /*31a0*/  @!P0 LDS.U8 R22, [R23+-0x1] ;  /* 0xffffff0017168984 */ /* 0x000e680000000000 */
[----:B------:R-:W2:Y:S01]  /*31b0*/  @!P0 LDS.U8 R24, [R23] ;  /* 0x0000000017188984 */ /* 0x000ea20000000000 */
[----:B0-----:R-:W-:Y:S02]  /*31c0*/  @!P0 IMAD.IADD R13, R13, 0x1, R14 ;  /* 0x000000010d0d8824 */ /* 0x001fe400078e020e */
[----:B-1----:R-:W-:-:S02]  /*31d0*/  @!P0 IMAD.IADD R17, R17, 0x1, R22 ;  /* 0x0000000111118824 */ /* 0x002fc400078e0216 */
[----:B--2---:R-:W-:Y:S01]  /*31e0*/  @!P0 IMAD.IADD R19, R19, 0x1, R24 ;  /* 0x0000000113138824 */ /* 0x004fe200078e0218 */
[----:B------:R-:W-:Y:S06]  /*31f0*/  @!P0 BRA `(.L_x_31) ;  /* 0x0000000000048947 */ /* 0x000fec0003800000 */
.L_x_30:
[----:B------:R-:W-:-:S07]  /*3200*/  IADD3 R10, PT, PT, R10, -0x1, RZ ;  /* 0xffffffff0a0a7810 */ /* 0x000fce0007ffe0ff */
.L_x_31:
[----:B------:R-:W-:Y:S05]  /*3210*/  BSYNC.RECONVERGENT B3 ;  /* 0x0000000000037941 */ /* 0x000fea0003800200 */
.L_x_29:
[----:B------:R-:W0:Y:S01]  /*3220*/  LDCU UR5, c[0x0][0x390] ;  /* 0x00007200ff0577ac */ /* 0x000e220008000800 */
[----:B------:R-:W-:Y:S02]  /*3230*/  VIADD R11, R11, 0x1 ;  /* 0x000000010b0b7836 */ /* 0x000fe40000000000 */
[----:B0-----:R-:W-:Y:S02]  /*3240*/  VIADD R20, R20, -UR5 ;  /* 0x8000000514147c36 */ /* 0x001fe40008000000 */
[----:B------:R-:W-:Y:S01]  /*3250*/  VIADD R16, R16, UR5 ;  /* 0x0000000510107c36 */ /* 0x000fe20008000000 */
[----:B------:R-:W-:Y:S06]  /*3260*/  @P1 BRA `(.L_x_32) ;  /* 0xffffffdc00d81947 */ /* 0x000fec000383ffff */
[----:B------:R-:W-:-:S13]  /*3270*/  ISETP.GT.AND P0, PT, R18, UR4, PT ;  /* 0x0000000412007c0c */ /* 0x000fda000bf04270 */
[----:B------:R-:W-:Y:S05]  /*3280*/  @P0 BRA `(.L_x_4) ;  /* 0x0000000000dc0947 */ /* 0x000fea0003800000 */
[-C--:B------:R-:W-:Y:S02]  /*3290*/  IABS R11, R10.reuse ;  /* 0x0000000a000b7213 */ /* 0x080fe40000000000 */
[-C--:B------:R-:W-:Y:S02]  /*32a0*/  IABS R20, R10.reuse ;  /* 0x0000000a00147213 */ /* 0x080fe40000000000 */
[----:B------:R-:W0:Y:S01]  /*32b0*/  I2F.RP R12, R11 ;  /* 0x0000000b000c7306 */ /* 0x000e220000209400 */
[----:B------:R-:W-:Y:S02]  /*32c0*/  IABS R22, R17 ;  /* 0x0000001100167213 */ /* 0x000fe40000000000 */
[----:B------:R-:W-:Y:S01]  /*32d0*/  IABS R24, R19 ;  /* 0x0000001300187213 */ /* 0x000fe20000000000 */
[----:B------:R-:W-:Y:S01]  /*32e0*/  IMAD.MOV R23, RZ, RZ, -R20 ;  /* 0x000000ffff177224 */ /* 0x000fe200078e0a14 */
[-C--:B------:R-:W-:Y:S02]  /*32f0*/  LOP3.LUT R17, R17, R10.reuse, RZ, 0x3c, !PT ;  /* 0x0000000a11117212 */ /* 0x080fe400078e3cff */
[----:B------:R-:W-:Y:S01]  /*3300*/  LOP3.LUT R19, R19, R10, RZ, 0x3c, !PT ;  /* 0x0000000a13137212 */ /* 0x000fe200078e3cff */
[----:B0-----:R-:W0:Y:S02]  /*3310*/  MUFU.RCP R12, R12 ;  /* 0x0000000c000c7308 */ /* 0x001e240000001000 */
[----:B0-----:R-:W-:-:S06]  /*3320*/  VIADD R14, R12, 0xffffffe ;  /* 0x0ffffffe0c0e7836 */ /* 0x001fcc0000000000 */
[----:B------:R0:W1:Y:S02]  /*3330*/  F2I.FTZ.U32.TRUNC.NTZ R15, R14 ;  /* 0x0000000e000f7305 */ /* 0x000064000021f000 */
[----:B0-----:R-:W-:Y:S01]  /*3340*/  IMAD.MOV.U32 R14, RZ, RZ, RZ ;  /* 0x000000ffff0e7224 */ /* 0x001fe200078e00ff */
[----:B-1----:R-:W-:-:S05]  /*3350*/  IADD3 R16, PT, PT, RZ, -R15, RZ ;  /* 0x8000000fff107210 */ /* 0x002fca0007ffe0ff */
[----:B------:R-:W-:Y:S01]  /*3360*/  IMAD R21, R16, R11, RZ ;  /* 0x0000000b10157224 */ /* 0x000fe200078e02ff */
[----:B------:R-:W-:Y:S02]  /*3370*/  IABS R16, R13 ;  /* 0x0000000d00107213 */ /* 0x000fe40000000000 */
[----:B------:R-:W-:Y:S01]  /*3380*/  LOP3.LUT R13, R13, R10, RZ, 0x3c, !PT ;  /* 0x0000000a0d0d7212 */ /* 0x000fe200078e3cff */
[----:B------:R-:W-:-:S03]  /*3390*/  IMAD.HI.U32 R15, R15, R21, R14 ;  /* 0x000000150f0f7227 */ /* 0x000fc600078e000e */
[----:B------:R-:W-:Y:S01]  /*33a0*/  ISETP.GE.AND P4, PT, R13, RZ, PT ;  /* 0x000000ff0d00720c */ /* 0x000fe20003f86270 */
[----:B------:R-:W-:Y:S02]  /*33b0*/  IMAD.MOV.U32 R21, RZ, RZ, R16 ;  /* 0x000000ffff157224 */ /* 0x000fe400078e0010 */
[----:B------:R-:W-:-:S04]  /*33c0*/  IMAD.HI.U32 R16, R15, R22, RZ ;  /* 0x000000160f107227 */ /* 0x000fc800078e00ff */
[----:B------:R-:W-:-:S04]  /*33d0*/  IMAD.HI.U32 R20, R15, R21, RZ ;  /* 0x000000150f147227 */ /* 0x000fc800078e00ff */
[----:B------:R-:W-:-:S04]  /*33e0*/  IMAD.HI.U32 R12, R15, R24, RZ ;  /* 0x000000180f0c7227 */ /* 0x000fc800078e00ff */
[-C--:B------:R-:W-:Y:S02]  /*33f0*/  IMAD R14, R20, R23.reuse, R21 ;  /* 0x00000017140e7224 */ /* 0x080fe400078e0215 */
[-C--:B------:R-:W-:Y:S02]  /*3400*/  IMAD R22, R16, R23.reuse, R22 ;  /* 0x0000001710167224 */ /* 0x080fe400078e0216 */
[----:B------:R-:W-:Y:S01]  /*3410*/  IMAD R24, R12, R23, R24 ;  /* 0x000000170c187224 */ /* 0x000fe200078e0218 */
[C---:B------:R-:W-:Y:S02]  /*3420*/  ISETP.GT.U32.AND P5, PT, R11.reuse, R14, PT ;  /* 0x0000000e0b00720c */ /* 0x040fe40003fa4070 */
[C---:B------:R-:W-:Y:S02]  /*3430*/  ISETP.GT.U32.AND P6, PT, R11.reuse, R22, PT ;  /* 0x000000160b00720c */ /* 0x040fe40003fc4070 */
[----:B------:R-:W-:-:S09]  /*3440*/  ISETP.GT.U32.AND P0, PT, R11, R24, PT ;  /* 0x000000180b00720c */ /* 0x000fd20003f04070 */
[--C-:B------:R-:W-:Y:S02]  /*3450*/  @!P5 IMAD.IADD R14, R14, 0x1, -R11.reuse ;  /* 0x000000010e0ed824 */ /* 0x100fe400078e0a0b */
[-C--:B------:R-:W-:Y:S01]  /*3460*/  @!P6 IADD3 R22, PT, PT, R22, -R11.reuse, RZ ;  /* 0x8000000b1616e210 */ /* 0x080fe20007ffe0ff */
[----:B------:R-:W-:Y:S01]  /*3470*/  @!P5 VIADD R20, R20, 0x1 ;  /* 0x000000011414d836 */ /* 0x000fe20000000000 */
[----:B------:R-:W-:Y:S01]  /*3480*/  ISETP.GE.AND P5, PT, R17, RZ, PT ;  /* 0x000000ff1100720c */ /* 0x000fe20003fa6270 */
[----:B------:R-:W-:Y:S01]  /*3490*/  @!P0 IMAD.IADD R24, R24, 0x1, -R11 ;  /* 0x0000000118188824 */ /* 0x000fe200078e0a0b */
[-C--:B------:R-:W-:Y:S01]  /*34a0*/  ISETP.GE.U32.AND P1, PT, R14, R11.reuse, PT ;  /* 0x0000000b0e00720c */ /* 0x080fe20003f26070 */
[----:B------:R-:W-:Y:S01]  /*34b0*/  @!P6 VIADD R16, R16, 0x1 ;  /* 0x000000011010e836 */ /* 0x000fe20000000000 */
[----:B------:R-:W0:Y:S01]  /*34c0*/  LDC.64 R14, c[0x0][0x388] ;  /* 0x0000e200ff0e7b82 */ /* 0x000e220000000a00 */
[-C--:B------:R-:W-:Y:S01]  /*34d0*/  ISETP.GE.U32.AND P2, PT, R22, R11.reuse, PT ;  /* 0x0000000b1600720c */ /* 0x080fe20003f46070 */
[----:B------:R-:W-:Y:S01]  /*34e0*/  @!P0 VIADD R12, R12, 0x1 ;  /* 0x000000010c0c8836 */ /* 0x000fe20000000000 */
[----:B------:R-:W-:-:S02]  /*34f0*/  ISETP.GE.U32.AND P3, PT, R24, R11, PT ;  /* 0x0000000b1800720c */ /* 0x000fc40003f66070 */
[----:B------:R-:W-:Y:S02]  /*3500*/  ISETP.GE.AND P6, PT, R19, RZ, PT ;  /* 0x000000ff1300720c */ /* 0x000fe40003fc6270 */
[----:B------:R-:W-:Y:S02]  /*3510*/  ISETP.NE.AND P0, PT, R10, RZ, PT ;  /* 0x000000ff0a00720c */ /* 0x000fe40003f05270 */
[----:B------:R-:W-:Y:S02]  /*3520*/  LOP3.LUT R11, RZ, R10, RZ, 0x33, !PT ;  /* 0x0000000aff0b7212 */ /* 0x000fe400078e33ff */
[----:B------:R-:W-:-:S03]  /*3530*/  @P1 IADD3 R20, PT, PT, R20, 0x1, RZ ;  /* 0x0000000114141810 */ /* 0x000fc60007ffe0ff */
[----:B------:R-:W-:Y:S02]  /*3540*/  @P2 VIADD R16, R16, 0x1 ;  /* 0x0000000110102836 */ /* 0x000fe40000000000 */
[----:B------:R-:W-:Y:S02]  /*3550*/  @P3 VIADD R12, R12, 0x1 ;  /* 0x000000010c0c3836 */ /* 0x000fe40000000000 */
[----:B------:R-:W-:Y:S02]  /*3560*/  @!P4 IMAD.MOV R20, RZ, RZ, -R20 ;  /* 0x000000ffff14c224 */ /* 0x000fe400078e0a14 */
[----:B------:R-:W-:Y:S01]  /*3570*/  @!P5 IMAD.MOV R16, RZ, RZ, -R16 ;  /* 0x000000ffff10d224 */ /* 0x000fe200078e0a10 */
[----:B------:R-:W-:Y:S02]  /*3580*/  @!P6 IADD3 R12, PT, PT, -R12, RZ, RZ ;  /* 0x000000ff0c0ce210 */ /* 0x000fe40007ffe1ff */
[C---:B------:R-:W-:Y:S01]  /*3590*/  SEL R13, R11.reuse, R20, !P0 ;  /* 0x000000140b0d7207 */ /* 0x040fe20004000000 */
[----:B0-----:R-:W-:Y:S01]  /*35a0*/  IMAD.WIDE R14, R18, 0x3, R14 ;  /* 0x00000003120e7825 */ /* 0x001fe200078e020e */
[----:B------:R-:W-:-:S02]  /*35b0*/  SEL R17, R11, R16, !P0 ;  /* 0x000000100b117207 */ /* 0x000fc40004000000 */
[----:B------:R-:W-:Y:S02]  /*35c0*/  SEL R11, R11, R12, !P0 ;  /* 0x0000000c0b0b7207 */ /* 0x000fe40004000000 */
[----:B------:R0:W-:Y:S04]  /*35d0*/  STG.E.U8 desc[UR6][R14.64], R13 ;  /* 0x0000000d0e007986 */ /* 0x0001e8000c101106 */
[----:B------:R0:W-:Y:S04]  /*35e0*/  STG.E.U8 desc[UR6][R14.64+0x1], R17 ;  /* 0x000001110e007986 */ /* 0x0001e8000c101106 */
[----:B------:R0:W-:Y:S02]  /*35f0*/  STG.E.U8 desc[UR6][R14.64+0x2], R11 ;  /* 0x0000020b0e007986 */ /* 0x0001e4000c101106 */
.L_x_4:
[----:B------:R-:W-:Y:S05]  /*3600*/  BSYNC.RECONVERGENT B0 ;  /* 0x0000000000007941 */ /* 0x000fea0003800200 */
.L_x_3:
[----:B------:R-:W-:-:S05]  /*3610*/  VIADD R8, R8, 0x1 ;  /* 0x0000000108087836 */ /* 0x000fca0000000000 */
[----:B------:R-:W-:-:S13]  /*3620*/  ISETP.NE.AND P0, PT, R8, 0x10, PT ;  /* 0x000000100800780c */ /* 0x000fda0003f05270 */
[----:B------:R-:W-:Y:S05]  /*3630*/  @P0 BRA `(.L_x_33) ;  /* 0xffffffd800940947 */ /* 0x000fea000383ffff */
.L_x_2:
[----:B------:R-:W-:Y:S05]  /*3640*/  BSYNC.RECONVERGENT B1 ;  /* 0x0000000000017941 */ /* 0x000fea0003800200 */
.L_x_1:
[----:B------:R-:W1:Y:S01]  /*3650*/  LDC R7, c[0x0][0x370] ;  /* 0x0000dc00ff077b82 */ /* 0x000e620000000800 */
[----:B------:R-:W2:Y:S01]  /*3660*/  LDCU UR5, c[0x0][0x390] ;  /* 0x00007200ff0577ac */ /* 0x000ea20008000800 */
[----:B-1----:R-:W-:Y:S02]  /*3670*/  IMAD R6, R7, R4, R7 ;  /* 0x0000000407067224 */ /* 0x002fe400078e0207 */
[----:B------:R-:W-:Y:S02]  /*3680*/  VIADD R4, R4, 0x1 ;  /* 0x0000000104047836 */ /* 0x000fe40000000000 */
[----:B------:R-:W-:-:S05]  /*3690*/  IMAD R7, R6, 0x78, RZ ;  /* 0x0000007806077824 */ /* 0x000fca00078e02ff */
[----:B--2---:R-:W-:-:S13]  /*36a0*/  ISETP.GT.U32.AND P0, PT, R7, UR5, PT ;  /* 0x0000000507007c0c */ /* 0x004fda000bf04070 */
[----:B------:R-:W-:Y:S05]  /*36b0*/  @!P0 BRA `(.L_x_34) ;  /* 0xffffffcc005c8947 */ /* 0x000fea000383ffff */
[----:B------:R-:W-:Y:S05]  /*36c0*/  BSYNC.RECONVERGENT B2 ;  /* 0x0000000000027941 */ /* 0x000fea0003800200 */
.L_x_0:
[----:B------:R-:W1:Y:S01]  /*36d0*/  LDC R5, c[0x0][0x374] ;  /* 0x0000dd00ff057b82 */ /* 0x000e620000000800 */
[----:B------:R-:W2:Y:S01]  /*36e0*/  LDCU UR5, c[0x0][0x394] ;  /* 0x00007280ff0577ac */ /* 0x000ea20008000800 */
[----:B-1----:R-:W-:Y:S02]  /*36f0*/  IMAD R4, R5, R0, R5 ;  /* 0x0000000005047224 */ /* 0x002fe400078e0205 */
[----:B------:R-:W-:Y:S02]  /*3700*/  VIADD R0, R0, 0x1 ;  /* 0x0000000100007836 */ /* 0x000fe40000000000 */
[----:B------:R-:W-:-:S05]  /*3710*/  IMAD R5, R4, 0x78, RZ ;  /* 0x0000007804057824 */ /* 0x000fca00078e02ff */
[----:B--2---:R-:W-:-:S13]  /*3720*/  ISETP.GT.U32.AND P0, PT, R5, UR5, PT ;  /* 0x0000000505007c0c */ /* 0x004fda000bf04070 */
[----:B------:R-:W-:Y:S05]  /*3730*/  @!P0 BRA `(.L_x_35) ;  /* 0xffffffcc00088947 */ /* 0x000fea000383ffff */
[----:B------:R-:W-:Y:S05]  /*3740*/  EXIT ;  /* 0x000000000000794d */ /* 0x000fea0003800000 */
.L_x_36:
[----:B------:R-:W-:-:S00]  /*3750*/  BRA `(.L_x_36) ;  /* 0xfffffffc00fc7947 */ /* 0x000fc0000383ffff */
[----:B------:R-:W-:-:S00]  /*3760*/  NOP ;  /* 0x0000000000007918 */ /* 0x000fc00000000000 */
        /* <DEDUP_REMOVED lines=9> */
.L_x_92:


//--------------------- .text._Z22imageFilterKernelPartBP6uchar3S0_ii --------------------------
	.section	.text._Z22imageFilterKernelPartBP6uchar3S0_ii,"ax",@progbits
	.align	128
        .global         _Z22imageFilterKernelPartBP6uchar3S0_ii
        .type           _Z22imageFilterKernelPartBP6uchar3S0_ii,@function
        .size           _Z22imageFilterKernelPartBP6uchar3S0_ii,(.L_x_93 - _Z22imageFilterKernelPartBP6uchar3S0_ii)
        .other          _Z22imageFilterKernelPartBP6uchar3S0_ii,@"STO_CUDA_ENTRY STV_DEFAULT"
_Z22imageFilterKernelPartBP6uchar3S0_ii:
.text._Z22imageFilterKernelPartBP6uchar3S0_ii:
[----:B------:R-:W-:Y:S01]  /*0000*/  LDC R1, c[0x0][0x37c] ;  /* 0x0000df00ff017b82 */ /* 0x000fe20000000800 */
[----:B------:R-:W0:Y:S01]  /*0010*/  S2R R0, SR_CTAID.X ;  /* 0x0000000000007919 */ /* 0x000e220000002500 */
[----:B------:R-:W1:Y:S01]  /*0020*/  LDCU.64 UR4, c[0x0][0x390] ;  /* 0x00007200ff0477ac */ /* 0x000e620008000a00 */
[----:B------:R-:W0:Y:S01]  /*0030*/  S2R R3, SR_TID.X ;  /* 0x0000000000037919 */ /* 0x000e220000002100 */
[----:B------:R-:W0:Y:S01]  /*0040*/  LDCU UR6, c[0x0][0x360] ;  /* 0x00006c00ff0677ac */ /* 0x000e220008000800 */
[----:B-1----:R-:W-:Y:S01]  /*0050*/  UIMAD UR4, UR5, UR4, URZ ;  /* 0x00000004050472a4 */ /* 0x002fe2000f8e02ff */
[----:B0-----:R-:W-:-:S05]  /*0060*/  IMAD R0, R0, UR6, R3 ;  /* 0x0000000600007c24 */ /* 0x001fca000f8e0203 */
[----:B------:R-:W-:-:S13]  /*0070*/  ISETP.GE.AND P0, PT, R0, UR4, PT ;  /* 0x0000000400007c0c */ /* 0x000fda000bf06270 */
[----:B------:R-:W-:Y:S05]  /*0080*/  @P0 EXIT ;  /* 0x000000000000094d */ /* 0x000fea0003800000 */
[----:B------:R-:W0:Y:S01]  /*0090*/  LDCU.64 UR6, c[0x0][0x358] ;  /* 0x00006b00ff0677ac */ /* 0x000e220008000a00 */
[----:B------:R-:W1:Y:S01]  /*00a0*/  LDCU UR8, c[0x0][0x390] ;  /* 0x00007200ff0877ac */ /* 0x000e620008000800 */
[----:B------:R-:W2:Y:S02]  /*00b0*/  LDCU UR5, c[0x0][0x394] ;  /* 0x00007280ff0577ac */ /* 0x000ea40008000800 */
.L_x_56:
[----:B---3--:R-:W3:Y:S01]  /*00c0*/  LDC R3, c[0x0][0x390] ;  /* 0x0000e400ff037b82 */ /* 0x008ee20000000800 */
[----:B------:R-:W-:Y:S01]  /*00d0*/  IMAD.MOV.U32 R16, RZ, RZ, RZ ;  /* 0x000000ffff107224 */ /* 0x000fe200078e00ff */
[----:B------:R-:W-:Y:S01]  /*00e0*/  CS2R R6, SRZ ;  /* 0x0000000000067805 */ /* 0x000fe2000001ff00 */
[----:B------:R-:W-:Y:S02]  /*00f0*/  IMAD.MOV.U32 R9, RZ, RZ, RZ ;  /* 0x000000ffff097224 */ /* 0x000fe400078e00ff */
[----:B------:R-:W-:-:S03]  /*0100*/  IMAD.MOV.U32 R11, RZ, RZ, RZ ;  /* 0x000000ffff0b7224 */ /* 0x000fc600078e00ff */
[----:B------:R-:W4:Y:S08]  /*0110*/  LDC R8, c[0x0][0x390] ;  /* 0x0000e400ff087b82 */ /* 0x000f300000000800 */
[----:B------:R-:W0:Y:S01]  /*0120*/  LDC.64 R4, c[0x0][0x380] ;  /* 0x0000e000ff047b82 */ /* 0x000e220000000a00 */
[----:B---3--:R-:W-:Y:S01]  /*0130*/  IMAD.MOV R13, RZ, RZ, -R3 ;  /* 0x000000ffff0d7224 */ /* 0x008fe200078e0a03 */
[----:B------:R-:W-:-:S03]  /*0140*/  LEA R10, R3, -R0, 0x2 ;  /* 0x80000000030a7211 */ /* 0x000fc600078e10ff */
[----:B------:R-:W-:-:S07]  /*0150*/  IMAD R13, R13, 0x4, R0 ;  /* 0x000000040d0d7824 */ /* 0x000fce00078e0200 */
.L_x_55:
[----:B------:R-:W-:Y:S05]  /*0160*/  WARPSYNC.ALL ;  /* 0x0000000000007948 */ /* 0x000fea0003800000 */
[----:B------:R-:W-:Y:S01]  /*0170*/  ISETP.NE.AND P1, PT, R10, RZ, PT ;  /* 0x000000ff0a00720c */ /* 0x000fe20003f25270 */
[----:B------:R-:W-:Y:S01]  /*0180*/  VIADD R16, R16, 0x1 ;  /* 0x0000000110107836 */ /* 0x000fe20000000000 */
[----:B------:R-:W-:Y:S01]  /*0190*/  BAR.SYNC.DEFER_BLOCKING 0x0 ;  /* 0x0000000000007b1d */ /* 0x000fe20000010000 */
[----:B0-----:R-:W-:-:S03]  /*01a0*/  IMAD.WIDE R2, R13, 0x3, R4 ;  /* 0x000000030d027825 */ /* 0x001fc600078e0204 */
[----:B------:R-:W-:Y:S02]  /*01b0*/  ISETP.NE.AND P2, PT, R16, 0x9, PT ;  /* 0x000000091000780c */ /* 0x000fe40003f45270 */
[----:B------:R-:W-:Y:S05]  /*01c0*/  BSSY.RECONVERGENT B0, `(.L_x_37) ;  /* 0x0000033000007945 */ /* 0x000fea0003800200 */
[----:B------:R-:W-:Y:S06]  /*01d0*/  @!P1 BRA `(.L_x_38) ;  /* 0x0000000000c49947 */ /* 0x000fec0003800000 */
[----:B----4-:R-:W-:Y:S02]  /*01e0*/  IABS R12, R8 ;  /* 0x00000008000c7213 */ /* 0x010fe40000000000 */
[----:B------:R-:W-:Y:S02]  /*01f0*/  IABS R18, R13 ;  /* 0x0000000d00127213 */ /* 0x000fe40000000000 */
[----:B------:R-:W0:Y:S08]  /*0200*/  I2F.RP R17, R12 ;  /* 0x0000000c00117306 */ /* 0x000e300000209400 */
[----:B0-----:R-:W0:Y:S02]  /*0210*/  MUFU.RCP R17, R17 ;  /* 0x0000001100117308 */ /* 0x001e240000001000 */
[----:B0-----:R-:W-:-:S06]  /*0220*/  VIADD R14, R17, 0xffffffe ;  /* 0x0ffffffe110e7836 */ /* 0x001fcc0000000000 */
[----:B------:R0:W3:Y:S02]  /*0230*/  F2I.FTZ.U32.TRUNC.NTZ R15, R14 ;  /* 0x0000000e000f7305 */ /* 0x0000e4000021f000 */
[----:B0-----:R-:W-:Y:S02]  /*0240*/  HFMA2 R14, -RZ, RZ, 0, 0 ;  /* 0x00000000ff0e7431 */ /* 0x001fe400000001ff */
[----:B---3--:R-:W-:-:S04]  /*0250*/  IMAD.MOV R19, RZ, RZ, -R15 ;  /* 0x000000ffff137224 */ /* 0x008fc800078e0a0f */
[----:B------:R-:W-:-:S04]  /*0260*/  IMAD R19, R19, R12, RZ ;  /* 0x0000000c13137224 */ /* 0x000fc800078e02ff */
[----:B------:R-:W-:Y:S01]  /*0270*/  IMAD.HI.U32 R15, R15, R19, R14 ;  /* 0x000000130f0f7227 */ /* 0x000fe200078e000e */
[----:B------:R-:W-:-:S03]  /*0280*/  LOP3.LUT R14, R13, R8, RZ, 0x3c, !PT ;  /* 0x000000080d0e7212 */ /* 0x000fc600078e3cff */
[----:B------:R-:W-:Y:S01]  /*0290*/  IMAD.MOV.U32 R19, RZ, RZ, R18 ;  /* 0x000000ffff137224 */ /* 0x000fe200078e0012 */
[----:B------:R-:W-:-:S03]  /*02a0*/  ISETP.GE.AND P4, PT, R14, RZ, PT ;  /* 0x000000ff0e00720c */ /* 0x000fc60003f86270 */
[----:B------:R-:W-:-:S04]  /*02b0*/  IMAD.HI.U32 R18, R15, R19, RZ ;  /* 0x000000130f127227 */ /* 0x000fc800078e00ff */
[----:B------:R-:W-:-:S04]  /*02c0*/  IMAD.MOV R17, RZ, RZ, -R18 ;  /* 0x000000ffff117224 */ /* 0x000fc800078e0a12 */
[----:B------:R-:W-:-:S05]  /*02d0*/  IMAD R17, R12, R17, R19 ;  /* 0x000000110c117224 */ /* 0x000fca00078e0213 */
[----:B------:R-:W-:-:S13]  /*02e0*/  ISETP.GT.U32.AND P3, PT, R12, R17, PT ;  /* 0x000000110c00720c */ /* 0x000fda0003f64070 */
[----:B------:R-:W-:Y:S02]  /*02f0*/  @!P3 IMAD.IADD R17, R17, 0x1, -R12 ;  /* 0x000000011111b824 */ /* 0x000fe400078e0a0c */
[----:B------:R-:W-:-:S03]  /*0300*/  @!P3 VIADD R18, R18, 0x1 ;  /* 0x000000011212b836 */ /* 0x000fc60000000000 */
[----:B------:R-:W-:Y:S02]  /*0310*/  ISETP.GE.U32.AND P0, PT, R17, R12, PT ;  /* 0x0000000c1100720c */ /* 0x000fe40003f06070 */
[----:B------:R-:W-:-:S11]  /*0320*/  LOP3.LUT R17, RZ, R8, RZ, 0x33, !PT ;  /* 0x00000008ff117212 */ /* 0x000fd600078e33ff */
[----:B------:R-:W-:Y:S02]  /*0330*/  @P0 IADD3 R18, PT, PT, R18, 0x1, RZ ;  /* 0x0000000112120810 */ /* 0x000fe40007ffe0ff */
[----:B------:R-:W-:-:S03]  /*0340*/  ISETP.NE.AND P0, PT, R8, RZ, PT ;  /* 0x000000ff0800720c */ /* 0x000fc60003f05270 */
[----:B------:R-:W-:-:S05]  /*0350*/  @!P4 IMAD.MOV R18, RZ, RZ, -R18 ;  /* 0x000000ffff12c224 */ /* 0x000fca00078e0a12 */
[----:B------:R-:W-:-:S04]  /*0360*/  SEL R18, R17, R18, !P0 ;  /* 0x0000001211127207 */ /* 0x000fc80004000000 */
[----:B--2---:R-:W-:-:S13]  /*0370*/  ISETP.GE.AND P3, PT, R18, UR5, PT ;  /* 0x0000000512007c0c */ /* 0x004fda000bf66270 */
        /* <DEDUP_REMOVED lines=15> */
[----:B------:R-:W-:Y:S05]  /*0470*/  @P0 BRA `(.L_x_38) ;  /* 0x00000000001c0947 */ /* 0x000fea0003800000 */
[----:B------:R-:W2:Y:S04]  /*0480*/  LDG.E.U8 R12, desc[UR6][R2.64+-0xc] ;  /* 0xfffff406020c7981 */ /* 0x000ea8000c1e1100 */
[----:B------:R-:W3:Y:S04]  /*0490*/  LDG.E.U8 R14, desc[UR6][R2.64+-0xb] ;  /* 0xfffff506020e7981 */ /* 0x000ee8000c1e1100 */
[----:B------:R-:W4:Y:S01]  /*04a0*/  LDG.E.U8 R18, desc[UR6][R2.64+-0xa] ;  /* 0xfffff60602127981 */ /* 0x000f22000c1e1100 */
[----:B------:R-:W-:Y:S01]  /*04b0*/  IADD3 R6, PT, PT, R6, 0x1, RZ ;  /* 0x0000000106067810 */ /* 0x000fe20007ffe0ff */
[----:B--2---:R-:W-:-:S02]  /*04c0*/  IMAD.IADD R7, R7, 0x1, R12 ;  /* 0x0000000107077824 */ /* 0x004fc400078e020c */
[----:B---3--:R-:W-:Y:S02]  /*04d0*/  IMAD.IADD R9, R9, 0x1, R14 ;  /* 0x0000000109097824 */ /* 0x008fe400078e020e */
[----:B----4-:R-:W-:-:S07]  /*04e0*/  IMAD.IADD R11, R11, 0x1, R18 ;  /* 0x000000010b0b7824 */ /* 0x010fce00078e0212 */
.L_x_38:
[----:B-12---:R-:W-:Y:S05]  /*04f0*/  BSYNC.RECONVERGENT B0 ;  /* 0x0000000000007941 */ /* 0x006fea0003800200 */
.L_x_37:
[----:B------:R-:W-:Y:S06]  /*0500*/  BAR.SYNC.DEFER_BLOCKING 0x0 ;  /* 0x0000000000007b1d */ /* 0x000fec0000010000 */
[----:B------:R-:W-:Y:S04]  /*0510*/  BSSY.RECONVERGENT B0, `(.L_x_39) ;  /* 0x0000034000007945 */ /* 0x000fe80003800200 */
[----:B------:R-:W-:Y:S05]  /*0520*/  @!P1 BRA `(.L_x_40) ;  /* 0x0000000000c89947 */ /* 0x000fea0003800000 */
[----:B----4-:R-:W-:Y:S02]  /*0530*/  IABS R12, R8 ;  /* 0x00000008000c7213 */ /* 0x010fe40000000000 */
[----:B------:R-:W-:Y:S02]  /*0540*/  IABS R18, R13 ;  /* 0x0000000d00127213 */ /* 0x000fe40000000000 */
[----:B------:R-:W0:Y:S08]  /*0550*/  I2F.RP R17, R12 ;  /* 0x0000000c00117306 */ /* 0x000e300000209400 */
[----:B0-----:R-:W0:Y:S02]  /*0560*/  MUFU.RCP R17, R17 ;  /* 0x0000001100117308 */ /* 0x001e240000001000 */
[----:B0-----:R-:W-:-:S06]  /*0570*/  VIADD R14, R17, 0xffffffe ;  /* 0x0ffffffe110e7836 */ /* 0x001fcc0000000000 */
[----:B------:R0:W1:Y:S02]  /*0580*/  F2I.FTZ.U32.TRUNC.NTZ R15, R14 ;  /* 0x0000000e000f7305 */ /* 0x000064000021f000 */
[----:B0-----:R-:W-:Y:S02]  /*0590*/  IMAD.MOV.U32 R14, RZ, RZ, RZ ;  /* 0x000000ffff0e7224 */ /* 0x001fe400078e00ff */
[----:B-1----:R-:W-:-:S04]  /*05a0*/  IMAD.MOV R19, RZ, RZ, -R15 ;  /* 0x000000ffff137224 */ /* 0x002fc800078e0a0f */
[----:B------:R-:W-:-:S04]  /*05b0*/  IMAD R19, R19, R12, RZ ;  /* 0x0000000c13137224 */ /* 0x000fc800078e02ff */
[----:B------:R-:W-:-:S04]  /*05c0*/  IMAD.HI.U32 R19, R15, R19, R14 ;  /* 0x000000130f137227 */ /* 0x000fc800078e000e */
[----:B------:R-:W-:-:S04]  /*05d0*/  IMAD.MOV.U32 R15, RZ, RZ, R18 ;  /* 0x000000ffff0f7224 */ /* 0x000fc800078e0012 */
[----:B------:R-:W-:-:S05]  /*05e0*/  IMAD.HI.U32 R14, R19, R15, RZ ;  /* 0x0000000f130e7227 */ /* 0x000fca00078e00ff */
[----:B------:R-:W-:-:S05]  /*05f0*/  IADD3 R17, PT, PT, -R14, RZ, RZ ;  /* 0x000000ff0e117210 */ /* 0x000fca0007ffe1ff */
[----:B------:R-:W-:-:S05]  /*0600*/  IMAD R15, R12, R17, R15 ;  /* 0x000000110c0f7224 */ /* 0x000fca00078e020f */
[----:B------:R-:W-:-:S13]  /*0610*/  ISETP.GT.U32.AND P0, PT, R12, R15, PT ;  /* 0x0000000f0c00720c */ /* 0x000fda0003f04070 */
[----:B------:R-:W-:Y:S02]  /*0620*/  @!P0 IMAD.IADD R15, R15, 0x1, -R12 ;  /* 0x000000010f0f8824 */ /* 0x000fe400078e0a0c */
[----:B------:R-:W-:Y:S01]  /*0630*/  @!P0 VIADD R14, R14, 0x1 ;  /* 0x000000010e0e8836 */ /* 0x000fe20000000000 */
[----:B------:R-:W-:Y:S02]  /*0640*/  ISETP.NE.AND P0, PT, R8, RZ, PT ;  /* 0x000000ff0800720c */ /* 0x000fe40003f05270 */
[----:B------:R-:W-:Y:S02]  /*0650*/  ISETP.GE.U32.AND P3, PT, R15, R12, PT ;  /* 0x0000000c0f00720c */ /* 0x000fe40003f66070 */
[----:B------:R-:W-:-:S04]  /*0660*/  LOP3.LUT R15, R13, R8, RZ, 0x3c, !PT ;  /* 0x000000080d0f7212 */ /* 0x000fc800078e3cff */
[----:B------:R-:W-:Y:S02]  /*0670*/  ISETP.GE.AND P4, PT, R15, RZ, PT ;  /* 0x000000ff0f00720c */ /* 0x000fe40003f86270 */
[----:B------:R-:W-:-:S05]  /*0680*/  LOP3.LUT R15, RZ, R8, RZ, 0x33, !PT ;  /* 0x00000008ff0f7212 */ /* 0x000fca00078e33ff */
[----:B------:R-:W-:-:S06]  /*0690*/  @P3 VIADD R14, R14, 0x1 ;  /* 0x000000010e0e3836 */ /* 0x000fcc0000000000 */
[----:B------:R-:W-:-:S05]  /*06a0*/  @!P4 IMAD.MOV R14, RZ, RZ, -R14 ;  /* 0x000000ffff0ec224 */ /* 0x000fca00078e0a0e */
[----:B------:R-:W-:-:S04]  /*06b0*/  SEL R14, R15, R14, !P0 ;  /* 0x0000000e0f0e7207 */ /* 0x000fc80004000000 */
[----:B------:R-:W-:-:S13]  /*06c0*/  ISETP.GE.AND P3, PT, R14, UR5, PT ;  /* 0x000000050e007c0c */ /* 0x000fda000bf66270 */
        /* <DEDUP_REMOVED lines=10> */
[----:B------:R-:W-:-:S04]  /*0770*/  IMAD.MOV.U32 R12, RZ, RZ, R19 ;  /* 0x000000ffff0c7224 */ /* 0x000fc800078e0013 */
[----:B------:R-:W-:-:S05]  /*0780*/  @!P4 IMAD.MOV R12, RZ, RZ, -R12 ;  /* 0x000000ffff0cc224 */ /* 0x000fca00078e0a0c */
[----:B------:R-:W-:-:S04]  /*0790*/  SEL R12, R15, R12, !P0 ;  /* 0x0000000c0f0c7207 */ /* 0x000fc80004000000 */
[----:B------:R-:W-:-:S04]  /*07a0*/  IADD3 R15, PT, PT, R12, -0x3, RZ ;  /* 0xfffffffd0c0f7810 */ /* 0x000fc80007ffe0ff */
[----:B------:R-:W-:-:S04]  /*07b0*/  ISETP.GE.AND P0, PT, R15, R8, PT ;  /* 0x000000080f00720c */ /* 0x000fc80003f06270 */
[----:B------:R-:W-:-:S13]  /*07c0*/  ISETP.EQ.OR P0, PT, R12, 0x3, P0 ;  /* 0x000000030c00780c */ /* 0x000fda0000702670 */
[----:B------:R-:W-:Y:S05]  /*07d0*/  @P0 BRA `(.L_x_40) ;  /* 0x00000000001c0947 */ /* 0x000fea0003800000 */
[----:B------:R-:W2:Y:S04]  /*07e0*/  LDG.E.U8 R12, desc[UR6][R2.64+-0x9] ;  /* 0xfffff706020c7981 */ /* 0x000ea8000c1e1100 */
[----:B------:R-:W3:Y:S04]  /*07f0*/  LDG.E.U8 R14, desc[UR6][R2.64+-0x8] ;  /* 0xfffff806020e7981 */ /* 0x000ee8000c1e1100 */
[----:B------:R-:W4:Y:S01]  /*0800*/  LDG.E.U8 R18, desc[UR6][R2.64+-0x7] ;  /* 0xfffff90602127981 */ /* 0x000f22000c1e1100 */
[----:B------:R-:W-:Y:S02]  /*0810*/  VIADD R6, R6, 0x1 ;  /* 0x0000000106067836 */ /* 0x000fe40000000000 */
[----:B--2---:R-:W-:-:S02]  /*0820*/  IMAD.IADD R7, R7, 0x1, R12 ;  /* 0x0000000107077824 */ /* 0x004fc400078e020c */
[----:B---3--:R-:W-:Y:S02]  /*0830*/  IMAD.IADD R9, R9, 0x1, R14 ;  /* 0x0000000109097824 */ /* 0x008fe400078e020e */
[----:B----4-:R-:W-:-:S07]  /*0840*/  IMAD.IADD R11, R11, 0x1, R18 ;  /* 0x000000010b0b7824 */ /* 0x010fce00078e0212 */
.L_x_40:
[----:B------:R-:W-:Y:S05]  /*0850*/  BSYNC.RECONVERGENT B0 ;  /* 0x0000000000007941 */ /* 0x000fea0003800200 */
.L_x_39:
[----:B------:R-:W-:Y:S06]  /*0860*/  BAR.SYNC.DEFER_BLOCKING 0x0 ;  /* 0x0000000000007b1d */ /* 0x000fec0000010000 */
[----:B------:R-:W-:Y:S04]  /*0870*/  BSSY.RECONVERGENT B0, `(.L_x_41) ;  /* 0x0000034000007945 */ /* 0x000fe80003800200 */
[----:B------:R-:W-:Y:S05]  /*0880*/  @!P1 BRA `(.L_x_42) ;  /* 0x0000000000c89947 */ /* 0x000fea0003800000 */
[----:B----4-:R-:W-:Y:S02]  /*0890*/  IABS R12, R8 ;  /* 0x00000008000c7213 */ /* 0x010fe40000000000 */
[----:B------:R-:W-:Y:S02]  /*08a0*/  IABS R18, R13 ;  /* 0x0000000d00127213 */ /* 0x000fe40000000000 */
[----:B------:R-:W0:Y:S08]  /*08b0*/  I2F.RP R17, R12 ;  /* 0x0000000c00117306 */ /* 0x000e300000209400 */
[----:B0-----:R-:W0:Y:S02]  /*08c0*/  MUFU.RCP R17, R17 ;  /* 0x0000001100117308 */ /* 0x001e240000001000 */
[----:B0-----:R-:W-:-:S06]  /*08d0*/  IADD3 R14, PT, PT, R17, 0xffffffe, RZ ;  /* 0x0ffffffe110e7810 */ /* 0x001fcc0007ffe0ff */
[----:B------:R0:W1:Y:S02]  /*08e0*/  F2I.FTZ.U32.TRUNC.NTZ R15, R14 ;  /* 0x0000000e000f7305 */ /* 0x000064000021f000 */
[----:B0-----:R-:W-:Y:S02]  /*08f0*/  IMAD.MOV.U32 R14, RZ, RZ, RZ ;  /* 0x000000ffff0e7224 */ /* 0x001fe400078e00ff */
[----:B-1----:R-:W-:-:S04]  /*0900*/  IMAD.MOV R19, RZ, RZ, -R15 ;  /* 0x000000ffff137224 */ /* 0x002fc800078e0a0f */
[----:B------:R-:W-:-:S04]  /*0910*/  IMAD R19, R19, R12, RZ ;  /* 0x0000000c13137224 */ /* 0x000fc800078e02ff */
[----:B------:R-:W-:-:S04]  /*0920*/  IMAD.HI.U32 R19, R15, R19, R14 ;  /* 0x000000130f137227 */ /* 0x000fc800078e000e */
[----:B------:R-:W-:-:S04]  /*0930*/  IMAD.MOV.U32 R15, RZ, RZ, R18 ;  /* 0x000000ffff0f7224 */ /* 0x000fc800078e0012 */
[----:B------:R-:W-:-:S04]  /*0940*/  IMAD.HI.U32 R14, R19, R15, RZ ;  /* 0x0000000f130e7227 */ /* 0x000fc800078e00ff */
[----:B------:R-:W-:-:S04]  /*0950*/  IMAD.MOV R17, RZ, RZ, -R14 ;  /* 0x000000ffff117224 */ /* 0x000fc800078e0a0e */
[----:B------:R-:W-:-:S05]  /*0960*/  IMAD R15, R12, R17, R15 ;  /* 0x000000110c0f7224 */ /* 0x000fca00078e020f */
[----:B------:R-:W-:-:S13]  /*0970*/  ISETP.GT.U32.AND P0, PT, R12, R15, PT ;  /* 0x0000000f0c00720c */ /* 0x000fda0003f04070 */
[-C--:B------:R-:W-:Y:S01]  /*0980*/  @!P0 IADD3 R15, PT, PT, R15, -R12.reuse, RZ ;  /* 0x8000000c0f0f8210 */ /* 0x080fe20007ffe0ff */
        /* <DEDUP_REMOVED lines=19> */
[----:B------:R-:W-:-:S04]  /*0ac0*/  @!P3 IMAD.IADD R19, R19, 0x1, -R12 ;  /* 0x000000011313b824 */ /* 0x000fc800078e0a0c */
[----:B------:R-:W-:-:S04]  /*0ad0*/  IMAD.MOV.U32 R12, RZ, RZ, R19 ;  /* 0x000000ffff0c7224 */ /* 0x000fc800078e0013 */
[----:B------:R-:W-:-:S05]  /*0ae0*/  @!P4 IMAD.MOV R12, RZ, RZ, -R12 ;  /* 0x000000ffff0cc224 */ /* 0x000fca00078e0a0c */
        /* <DEDUP_REMOVED lines=8> */
[----:B------:R-:W-:Y:S01]  /*0b70*/  VIADD R6, R6, 0x1 ;  /* 0x0000000106067836 */ /* 0x000fe20000000000 */
[----:B--2---:R-:W-:Y:S01]  /*0b80*/  IADD3 R7, PT, PT, R7, R12, RZ ;  /* 0x0000000c07077210 */ /* 0x004fe20007ffe0ff */
[----:B---3--:R-:W-:-:S02]  /*0b90*/  IMAD.IADD R9, R9, 0x1, R14 ;  /* 0x0000000109097824 */ /* 0x008fc400078e020e */
[----:B----4-:R-:W-:-:S07]  /*0ba0*/  IMAD.IADD R11, R11, 0x1, R18 ;  /* 0x000000010b0b7824 */ /* 0x010fce00078e0212 */
.L_x_42:
[----:B------:R-:W-:Y:S05]  /*0bb0*/  BSYNC.RECONVERGENT B0 ;  /* 0x0000000000007941 */ /* 0x000fea0003800200 */
.L_x_41:
        /* <DEDUP_REMOVED lines=9> */
[----:B0-----:R-:W-:Y:S01]  /*0c50*/  IMAD.MOV.U32 R14, RZ, RZ, RZ ;  /* 0x000000ffff0e7224 */ /* 0x001fe200078e00ff */
[----:B-1----:R-:W-:-:S05]  /*0c60*/  IADD3 R19, PT, PT, RZ, -R15, RZ ;  /* 0x8000000fff137210 */ /* 0x002fca0007ffe0ff */
[----:B------:R-:W-:-:S04]  /*0c70*/  IMAD R19, R19, R12, RZ ;  /* 0x0000000c13137224 */ /* 0x000fc800078e02ff */
[----:B------:R-:W-:-:S04]  /*0c80*/  IMAD.HI.U32 R19, R15, R19, R14 ;  /* 0x000000130f137227 */ /* 0x000fc800078e000e */
[----:B------:R-:W-:-:S04]  /*0c90*/  IMAD.MOV.U32 R15, RZ, RZ, R18 ;  /* 0x000000ffff0f7224 */ /* 0x000fc800078e0012 */
[----:B------:R-:W-:-:S04]  /*0ca0*/  IMAD.HI.U32 R14, R19, R15, RZ ;  /* 0x0000000f130e7227 */ /* 0x000fc800078e00ff */
[----:B------:R-:W-:-:S04]  /*0cb0*/  IMAD.MOV R17, RZ, RZ, -R14 ;  /* 0x000000ffff117224 */ /* 0x000fc800078e0a0e */
[----:B------:R-:W-:-:S05]  /*0cc0*/  IMAD R15, R12, R17, R15 ;  /* 0x000000110c0f7224 */ /* 0x000fca00078e020f */
[----:B------:R-:W-:-:S13]  /*0cd0*/  ISETP.GT.U32.AND P0, PT, R12, R15, PT ;  /* 0x0000000f0c00720c */ /* 0x000fda0003f04070 */
[----:B------:R-:W-:Y:S01]  /*0ce0*/  @!P0 IMAD.IADD R15, R15, 0x1, -R12 ;  /* 0x000000010f0f8824 */ /* 0x000fe200078e0a0c */
[----:B------:R-:W-:-:S04]  /*0cf0*/  @!P0 IADD3 R14, PT, PT, R14, 0x1, RZ ;  /* 0x000000010e0e8810 */ /* 0x000fc80007ffe0ff */
[----:B------:R-:W-:Y:S02]  /*0d00*/  ISETP.GE.U32.AND P3, PT, R15, R12, PT ;  /* 0x0000000c0f00720c */ /* 0x000fe40003f66070 */
[----:B------:R-:W-:-:S04]  /*0d10*/  LOP3.LUT R15, R13, R8, RZ, 0x3c, !PT ;  /* 0x000000080d0f7212 */ /* 0x000fc800078e3cff */
[----:B------:R-:W-:Y:S02]  /*0d20*/  ISETP.GE.AND P4, PT, R15, RZ, PT ;  /* 0x000000ff0f00720c */ /* 0x000fe40003f86270 */
[----:B------:R-:W-:-:S05]  /*0d30*/  LOP3.LUT R15, RZ, R8, RZ, 0x33, !PT ;  /* 0x00000008ff0f7212 */ /* 0x000fca00078e33ff */
[----:B------:R-:W-:Y:S01]  /*0d40*/  @P3 VIADD R14, R14, 0x1 ;  /* 0x000000010e0e3836 */ /* 0x000fe20000000000 */
[----:B------:R-:W-:-:S05]  /*0d50*/  ISETP.NE.AND P3, PT, R8, RZ, PT ;  /* 0x000000ff0800720c */ /* 0x000fca0003f65270 */
        /* <DEDUP_REMOVED lines=12> */
[----:B------:R-:W-:Y:S02]  /*0e20*/  @!P0 IADD3 R19, PT, PT, R19, -R12, RZ ;  /* 0x8000000c13138210 */ /* 0x000fe40007ffe0ff */
[----:B------:R-:W-:-:S03]  /*0e30*/  ISETP.GE.AND P0, PT, R8, RZ, PT ;  /* 0x000000ff0800720c */ /* 0x000fc60003f06270 */
[----:B------:R-:W-:-:S04]  /*0e40*/  IMAD.MOV.U32 R12, RZ, RZ, R19 ;  /* 0x000000ffff0c7224 */ /* 0x000fc800078e0013 */
[----:B------:R-:W-:-:S05]  /*0e50*/  @!P4 IMAD.MOV R12, RZ, RZ, -R12 ;  /* 0x000000ffff0cc224 */ /* 0x000fca00078e0a0c */
[----:B------:R-:W-:-:S04]  /*0e60*/  SEL R12, R15, R12, !P3 ;  /* 0x0000000c0f0c7207 */ /* 0x000fc80005800000 */
[----:B------:R-:W-:-:S13]  /*0e70*/  ISETP.EQ.OR P0, PT, R12, 0x1, !P0 ;  /* 0x000000010c00780c */ /* 0x000fda0004702670 */
[----:B------:R-:W-:Y:S05]  /*0e80*/  @P0 BRA `(.L_x_44) ;  /* 0x00000000001c0947 */ /* 0x000fea0003800000 */
[----:B------:R-:W2:Y:S04]  /*0e90*/  LDG.E.U8 R12, desc[UR6][R2.64+-0x3] ;  /* 0xfffffd06020c7981 */ /* 0x000ea8000c1e1100 */
[----:B------:R-:W3:Y:S04]  /*0ea0*/  LDG.E.U8 R14, desc[UR6][R2.64+-0x2] ;  /* 0xfffffe06020e7981 */ /* 0x000ee8000c1e1100 */
[----:B------:R-:W4:Y:S01]  /*0eb0*/  LDG.E.U8 R18, desc[UR6][R2.64+-0x1] ;  /* 0xffffff0602127981 */ /* 0x000f22000c1e1100 */
[----:B------:R-:W-:Y:S02]  /*0ec0*/  VIADD R6, R6, 0x1 ;  /* 0x0000000106067836 */ /* 0x000fe40000000000 */
[----:B--2---:R-:W-:-:S02]  /*0ed0*/  IMAD.IADD R7, R7, 0x1, R12 ;  /* 0x0000000107077824 */ /* 0x004fc400078e020c */
[----:B---3--:R-:W-:Y:S01]  /*0ee0*/  IMAD.IADD R9, R9, 0x1, R14 ;  /* 0x0000000109097824 */ /* 0x008fe200078e020e */
[----:B----4-:R-:W-:-:S07]  /*0ef0*/  IADD3 R11, PT, PT, R11, R18, RZ ;  /* 0x000000120b0b7210 */ /* 0x010fce0007ffe0ff */
.L_x_44:
[----:B------:R-:W-:Y:S05]  /*0f00*/  BSYNC.RECONVERGENT B0 ;  /* 0x0000000000007941 */ /* 0x000fea0003800200 */
.L_x_43:
        /* <DEDUP_REMOVED lines=12> */
[----:B------:R-:W-:Y:S01]  /*0fd0*/  IMAD.HI.U32 R19, R15, R19, R14 ;  /* 0x000000130f137227 */ /* 0x000fe200078e000e */
[----:B------:R-:W-:-:S05]  /*0fe0*/  MOV R15, R18 ;  /* 0x00000012000f7202 */ /* 0x000fca0000000f00 */
[----:B------:R-:W-:-:S04]  /*0ff0*/  IMAD.HI.U32 R14, R19, R15, RZ ;  /* 0x0000000f130e7227 */ /* 0x000fc800078e00ff */
[----:B------:R-:W-:-:S04]  /*1000*/  IMAD.MOV R17, RZ, RZ, -R14 ;  /* 0x000000ffff117224 */ /* 0x000fc800078e0a0e */
[----:B------:R-:W-:-:S05]  /*1010*/  IMAD R15, R12, R17, R15 ;  /* 0x000000110c0f7224 */ /* 0x000fca00078e020f */
[----:B------:R-:W-:-:S13]  /*1020*/  ISETP.GT.U32.AND P0, PT, R12, R15, PT ;  /* 0x0000000f0c00720c */ /* 0x000fda0003f04070 */
[----:B------:R-:W-:Y:S02]  /*1030*/  @!P0 IMAD.IADD R15, R15, 0x1, -R12 ;  /* 0x000000010f0f8824 */ /* 0x000fe400078e0a0c */
[----:B------:R-:W-:-:S03]  /*1040*/  @!P0 VIADD R14, R14, 0x1 ;  /* 0x000000010e0e8836 */ /* 0x000fc60000000000 */
[----:B------:R-:W-:Y:S02]  /*1050*/  ISETP.GE.U32.AND P3, PT, R15, R12, PT ;  /* 0x0000000c0f00720c */ /* 0x000fe40003f66070 */
[----:B------:R-:W-:-:S04]  /*1060*/  LOP3.LUT R15, R13, R8, RZ, 0x3c, !PT ;  /* 0x000000080d0f7212 */ /* 0x000fc800078e3cff */
[----:B------:R-:W-:Y:S02]  /*1070*/  ISETP.GE.AND P4, PT, R15, RZ, PT ;  /* 0x000000ff0f00720c */ /* 0x000fe40003f86270 */
[----:B------:R-:W-:-:S05]  /*1080*/  LOP3.LUT R15, RZ, R8, RZ, 0x33, !PT ;  /* 0x00000008ff0f7212 */ /* 0x000fca00078e33ff */
[----:B------:R-:W-:Y:S01]  /*1090*/  @P3 VIADD R14, R14, 0x1 ;  /* 0x000000010e0e3836 */ /* 0x000fe20000000000 */
[----:B------:R-:W-:-:S05]  /*10a0*/  ISETP.NE.AND P3, PT, R8, RZ, PT ;  /* 0x000000ff0800720c */ /* 0x000fca0003f65270 */
[----:B------:R-:W-:-:S04]  /*10b0*/  @!P4 IADD3 R14, PT, PT, -R14, RZ, RZ ;  /* 0x000000ff0e0ec210 */ /* 0x000fc80007ffe1ff */
        /* <DEDUP_REMOVED lines=11> */
[----:B------:R-:W-:Y:S01]  /*1170*/  @!P0 IMAD.IADD R19, R19, 0x1, -R12 ;  /* 0x0000000113138824 */ /* 0x000fe200078e0a0c */
[----:B------:R-:W-:-:S03]  /*1180*/  ISETP.GE.AND P0, PT, R8, RZ, PT ;  /* 0x000000ff0800720c */ /* 0x000fc60003f06270 */
[----:B------:R-:W-:-:S05]  /*1190*/  IMAD.MOV.U32 R12, RZ, RZ, R19 ;  /* 0x000000ffff0c7224 */ /* 0x000fca00078e0013 */
[----:B------:R-:W-:-:S04]  /*11a0*/  @!P4 IADD3 R12, PT, PT, -R12, RZ, RZ ;  /* 0x000000ff0c0cc210 */ /* 0x000fc80007ffe1ff */
[----:B------:R-:W-:-:S04]  /*11b0*/  SEL R12, R15, R12, !P3 ;  /* 0x0000000c0f0c7207 */ /* 0x000fc80005800000 */
[----:B------:R-:W-:-:S13]  /*11c0*/  ISETP.EQ.OR P0, PT, R12, RZ, !P0 ;  /* 0x000000ff0c00720c */ /* 0x000fda0004702670 */
        /* <DEDUP_REMOVED lines=8> */
.L_x_46:
[----:B------:R-:W-:Y:S05]  /*1250*/  BSYNC.RECONVERGENT B0 ;  /* 0x0000000000007941 */ /* 0x000fea0003800200 */
.L_x_45:
        /* <DEDUP_REMOVED lines=44> */
[----:B------:R-:W-:-:S13]  /*1520*/  ISETP.EQ.OR P0, PT, R12, -0x1, P0 ;  /* 0xffffffff0c00780c */ /* 0x000fda0000702670 */
        /* <DEDUP_REMOVED lines=8> */
.L_x_48:
[----:B------:R-:W-:Y:S05]  /*15b0*/  BSYNC.RECONVERGENT B0 ;  /* 0x0000000000007941 */ /* 0x000fea0003800200 */
.L_x_47:
        /* <DEDUP_REMOVED lines=19> */
[----:B------:R-:W-:Y:S02]  /*16f0*/  @!P0 IADD3 R14, PT, PT, R14, 0x1, RZ ;  /* 0x000000010e0e8810 */ /* 0x000fe40007ffe0ff */
        /* <DEDUP_REMOVED lines=29> */
[----:B------:R-:W-:Y:S02]  /*18d0*/  VIADD R6, R6, 0x1 ;  /* 0x0000000106067836 */ /* 0x000fe40000000000 */
[----:B--2---:R-:W-:Y:S01]  /*18e0*/  IMAD.IADD R7, R7, 0x1, R12 ;  /* 0x0000000107077824 */ /* 0x004fe200078e020c */
[----:B---3--:R-:W-:Y:S01]  /*18f0*/  IADD3 R9, PT, PT, R9, R14, RZ ;  /* 0x0000000e09097210 */ /* 0x008fe20007ffe0ff */
[----:B----4-:R-:W-:-:S07]  /*1900*/  IMAD.IADD R11, R11, 0x1, R18 ;  /* 0x000000010b0b7824 */ /* 0x010fce00078e0212 */
.L_x_50:
[----:B------:R-:W-:Y:S05]  /*1910*/  BSYNC.RECONVERGENT B0 ;  /* 0x0000000000007941 */ /* 0x000fea0003800200 */
.L_x_49:
        /* <DEDUP_REMOVED lines=9> */
[----:B0-----:R-:W-:Y:S02]  /*19b0*/  HFMA2 R14, -RZ, RZ, 0, 0 ;  /* 0x00000000ff0e7431 */ /* 0x001fe400000001ff */
        /* <DEDUP_REMOVED lines=31> */
[----:B------:R-:W-:-:S04]  /*1bb0*/  SEL R12, R15, R12, !P0 ;  /* 0x0000000c0f0c7207 */ /* 0x000fc80004000000 */
[----:B------:R-:W-:-:S04]  /*1bc0*/  IADD3 R15, PT, PT, R12, 0x3, RZ ;  /* 0x000000030c0f7810 */ /* 0x000fc80007ffe0ff */
[----:B------:R-:W-:-:S04]  /*1bd0*/  ISETP.GE.AND P0, PT, R15, R8, PT ;  /* 0x000000080f00720c */ /* 0x000fc80003f06270 */
[----:B------:R-:W-:-:S13]  /*1be0*/  ISETP.EQ.OR P0, PT, R12, -0x3, P0 ;  /* 0xfffffffd0c00780c */ /* 0x000fda0000702670 */
        /* <DEDUP_REMOVED lines=8> */
.L_x_52:
[----:B------:R-:W-:Y:S05]  /*1c70*/  BSYNC.RECONVERGENT B0 ;  /* 0x0000000000007941 */ /* 0x000fea0003800200 */
.L_x_51:
        /* <DEDUP_REMOVED lines=24> */
[----:B------:R-:W-:Y:S02]  /*1e00*/  @P1 IADD3 R14, PT, PT, R14, 0x1, RZ ;  /* 0x000000010e0e1810 */ /* 0x000fe40007ffe0ff */
[----:B------:R-:W-:-:S04]  /*1e10*/  ISETP.NE.AND P1, PT, R8, RZ, PT ;  /* 0x000000ff0800720c */ /* 0x000fc80003f25270 */
        /* <DEDUP_REMOVED lines=27> */
.L_x_54:
[----:B------:R-:W-:Y:S05]  /*1fd0*/  BSYNC.RECONVERGENT B0 ;  /* 0x0000000000007941 */ /* 0x000fea0003800200 */
.L_x_53:
[----:B------:R-:W-:Y:S01]  /*1fe0*/  IADD3 R13, PT, PT, R13, UR8, RZ ;  /* 0x000000080d0d7c10 */ /* 0x000fe2000fffe0ff */
[----:B------:R-:W-:Y:S01]  /*1ff0*/  VIADD R10, R10, -UR8 ;  /* 0x800000080a0a7c36 */ /* 0x000fe20008000000 */
[----:B------:R-:W-:Y:S06]  /*2000*/  @P2 BRA `(.L_x_55) ;  /* 0xffffffe000542947 */ /* 0x000fec000383ffff */
[-C--:B------:R-:W-:Y:S02]  /*2010*/  IABS R4, R6.reuse ;  /* 0x0000000600047213 */ /* 0x080fe40000000000 */
[----:B------:R-:W-:Y:S02]  /*2020*/  IABS R12, R7 ;  /* 0x00000007000c7213 */ /* 0x000fe40000000000 */
[----:B------:R-:W0:Y:S01]  /*2030*/  I2F.RP R5, R4 ;  /* 0x0000000400057306 */ /* 0x000e220000209400 */
[-C--:B----4-:R-:W-:Y:S02]  /*2040*/  IABS R8, R6.reuse ;  /* 0x0000000600087213 */ /* 0x090fe40000000000 */
[----:B------:R-:W-:Y:S02]  /*2050*/  IABS R14, R11 ;  /* 0x0000000b000e7213 */ /* 0x000fe40000000000 */
[-C--:B------:R-:W-:Y:S01]  /*2060*/  LOP3.LUT R7, R7, R6.reuse, RZ, 0x3c, !PT ;  /* 0x0000000607077212 */ /* 0x080fe200078e3cff */
[----:B------:R-:W-:Y:S01]  /*2070*/  IMAD.MOV R15, RZ, RZ, -R8 ;  /* 0x000000ffff0f7224 */ /* 0x000fe200078e0a08 */
[----:B------:R-:W-:-:S02]  /*2080*/  LOP3.LUT R11, R11, R6, RZ, 0x3c, !PT ;  /* 0x000000060b0b7212 */ /* 0x000fc400078e3cff */
[----:B------:R-:W-:Y:S01]  /*2090*/  ISETP.GE.AND P4, PT, R7, RZ, PT ;  /* 0x000000ff0700720c */ /* 0x000fe20003f86270 */
[----:B0-----:R-:W0:Y:S02]  /*20a0*/  MUFU.RCP R5, R5 ;  /* 0x0000000500057308 */ /* 0x001e240000001000 */
[----:B0-----:R-:W-:-:S06]  /*20b0*/  VIADD R2, R5, 0xffffffe ;  /* 0x0ffffffe05027836 */ /* 0x001fcc0000000000 */
[----:B------:R0:W1:Y:S02]  /*20c0*/  F2I.FTZ.U32.TRUNC.NTZ R3, R2 ;  /* 0x0000000200037305 */ /* 0x000064000021f000 */
[----:B0-----:R-:W-:Y:S02]  /*20d0*/  HFMA2 R2, -RZ, RZ, 0, 0 ;  /* 0x00000000ff027431 */ /* 0x001fe400000001ff */
[----:B-1----:R-:W-:-:S04]  /*20e0*/  IMAD.MOV R13, RZ, RZ, -R3 ;  /* 0x000000ffff0d7224 */ /* 0x002fc800078e0a03 */
[----:B------:R-:W-:-:S04]  /*20f0*/  IMAD R13, R13, R4, RZ ;  /* 0x000000040d0d7224 */ /* 0x000fc800078e02ff */
[----:B------:R-:W-:Y:S01]  /*2100*/  IMAD.HI.U32 R3, R3, R13, R2 ;  /* 0x0000000d03037227 */ /* 0x000fe200078e0002 */
[----:B------:R-:W-:Y:S02]  /*2110*/  IABS R2, R9 ;  /* 0x0000000900027213 */ /* 0x000fe40000000000 */
[----:B------:R-:W-:-:S03]  /*2120*/  LOP3.LUT R9, R9, R6, RZ, 0x3c, !PT ;  /* 0x0000000609097212 */ /* 0x000fc600078e3cff */
        /* <DEDUP_REMOVED lines=10> */
[----:B------:R-:W-:Y:S02]  /*21d0*/  @!P6 IMAD.IADD R13, R13, 0x1, -R4 ;  /* 0x000000010d0de824 */ /* 0x000fe400078e0a04 */
[-C--:B------:R-:W-:Y:S01]  /*21e0*/  @!P0 IADD3 R15, PT, PT, R15, -R4.reuse, RZ ;  /* 0x800000040f0f8210 */ /* 0x080fe20007ffe0ff */
[----:B------:R-:W-:Y:S01]  /*21f0*/  @!P6 VIADD R8, R8, 0x1 ;  /* 0x000000010808e836 */ /* 0x000fe20000000000 */
[-C--:B------:R-:W-:Y:S01]  /*2200*/  ISETP.GE.U32.AND P1, PT, R3, R4.reuse, PT ;  /* 0x000000040300720c */ /* 0x080fe20003f26070 */
[----:B------:R-:W-:Y:S01]  /*2210*/  @!P5 VIADD R5, R5, 0x1 ;  /* 0x000000010505d836 */ /* 0x000fe20000000000 */
[----:B------:R-:W0:Y:S01]  /*2220*/  LDC.64 R2, c[0x0][0x388] ;  /* 0x0000e200ff027b82 */ /* 0x000e220000000a00 */
[-C--:B------:R-:W-:Y:S01]  /*2230*/  ISETP.GE.U32.AND P2, PT, R13, R4.reuse, PT ;  /* 0x000000040d00720c */ /* 0x080fe20003f46070 */
[----:B------:R-:W-:Y:S01]  /*2240*/  @!P0 VIADD R10, R10, 0x1 ;  /* 0x000000010a0a8836 */ /* 0x000fe20000000000 */
[----:B------:R-:W-:-:S02]  /*2250*/  ISETP.GE.U32.AND P3, PT, R15, R4, PT ;  /* 0x000000040f00720c */ /* 0x000fc40003f66070 */
[----:B------:R-:W-:Y:S02]  /*2260*/  ISETP.GE.AND P6, PT, R11, RZ, PT ;  /* 0x000000ff0b00720c */ /* 0x000fe40003fc6270 */
[----:B------:R-:W-:Y:S02]  /*2270*/  ISETP.GE.AND P5, PT, R9, RZ, PT ;  /* 0x000000ff0900720c */ /* 0x000fe40003fa6270 */
[----:B------:R-:W-:Y:S02]  /*2280*/  ISETP.NE.AND P0, PT, R6, RZ, PT ;  /* 0x000000ff0600720c */ /* 0x000fe40003f05270 */
[----:B------:R-:W-:Y:S02]  /*2290*/  @P1 IADD3 R5, PT, PT, R5, 0x1, RZ ;  /* 0x0000000105051810 */ /* 0x000fe40007ffe0ff */
[----:B------:R-:W-:Y:S01]  /*22a0*/  LOP3.LUT R6, RZ, R6, RZ, 0x33, !PT ;  /* 0x00000006ff067212 */ /* 0x000fe200078e33ff */
[----:B------:R-:W-:Y:S02]  /*22b0*/  @P2 VIADD R8, R8, 0x1 ;  /* 0x0000000108082836 */ /* 0x000fe40000000000 */
[----:B------:R-:W-:-:S02]  /*22c0*/  @P3 VIADD R10, R10, 0x1 ;  /* 0x000000010a0a3836 */ /* 0x000fc40000000000 */
[----:B------:R-:W-:Y:S02]  /*22d0*/  @!P4 IMAD.MOV R5, RZ, RZ, -R5 ;  /* 0x000000ffff05c224 */ /* 0x000fe400078e0a05 */
[----:B------:R-:W-:Y:S01]  /*22e0*/  @!P6 IMAD.MOV R10, RZ, RZ, -R10 ;  /* 0x000000ffff0ae224 */ /* 0x000fe200078e0a0a */
[----:B------:R-:W-:Y:S02]  /*22f0*/  @!P5 IADD3 R8, PT, PT, -R8, RZ, RZ ;  /* 0x000000ff0808d210 */ /* 0x000fe40007ffe1ff */
[----:B------:R-:W-:Y:S01]  /*2300*/  SEL R5, R6, R5, !P0 ;  /* 0x0000000506057207 */ /* 0x000fe20004000000 */
[----:B0-----:R-:W-:Y:S01]  /*2310*/  IMAD.WIDE R2, R0, 0x3, R2 ;  /* 0x0000000300027825 */ /* 0x001fe200078e0202 */
[C---:B------:R-:W-:Y:S02]  /*2320*/  SEL R7, R6.reuse, R8, !P0 ;  /* 0x0000000806077207 */ /* 0x040fe40004000000 */
[----:B------:R-:W-:Y:S01]  /*2330*/  SEL R9, R6, R10, !P0 ;  /* 0x0000000a06097207 */ /* 0x000fe20004000000 */
[----:B------:R-:W-:Y:S01]  /*2340*/  VIADD R0, R0, 0x3000 ;  /* 0x0000300000007836 */ /* 0x000fe20000000000 */
[----:B------:R3:W-:Y:S04]  /*2350*/  STG.E.U8 desc[UR6][R2.64], R5 ;  /* 0x0000000502007986 */ /* 0x0007e8000c101106 */
[----:B------:R3:W-:Y:S01]  /*2360*/  STG.E.U8 desc[UR6][R2.64+0x1], R7 ;  /* 0x0000010702007986 */ /* 0x0007e2000c101106 */
[----:B------:R-:W-:-:S03]  /*2370*/  ISETP.GE.AND P0, PT, R0, UR4, PT ;  /* 0x0000000400007c0c */ /* 0x000fc6000bf06270 */
[----:B------:R3:W-:Y:S10]  /*2380*/  STG.E.U8 desc[UR6][R2.64+0x2], R9 ;  /* 0x0000020902007986 */ /* 0x0007f4000c101106 */
[----:B------:R-:W-:Y:S05]  /*2390*/  @!P0 BRA `(.L_x_56) ;  /* 0xffffffdc00488947 */ /* 0x000fea000383ffff */
[----:B------:R-:W-:Y:S05]  /*23a0*/  EXIT ;  /* 0x000000000000794d */ /* 0x000fea0003800000 */
.L_x_57:
        /* <DEDUP_REMOVED lines=13> */
.L_x_93:


//--------------------- .text._Z22imageFilterKernelPartAP6uchar3S0_ii --------------------------
	.section	.text._Z22imageFilterKernelPartAP6uchar3S0_ii,"ax",@progbits
	.align	128
        .global         _Z22imageFilterKernelPartAP6uchar3S0_ii
        .type           _Z22imageFilterKernelPartAP6uchar3S0_ii,@function
        .size           _Z22imageFilterKernelPartAP6uchar3S0_ii,(.L_x_91 - _Z22imageFilterKernelPartAP6uchar3S0_ii)
        .other          _Z22imageFilterKernelPartAP6uchar3S0_ii,@"STO_CUDA_ENTRY STV_DEFAULT"
_Z22imageFilterKernelPartAP6uchar3S0_ii:
.text._Z22imageFilterKernelPartAP6uchar3S0_ii:
[----:B------:R-:W-:Y:S01]  /*0000*/  LDC R1, c[0x0][0x37c] ;  /* 0x0000df00ff017b82 */ /* 0x000fe20000000800 */
[----:B------:R-:W0:Y:S01]  /*0010*/  LDCU.64 UR6, c[0x0][0x390] ;  /* 0x00007200ff0677ac */ /* 0x000e220008000a00 */
[----:B------:R-:W-:Y:S02]  /*0020*/  IMAD.MOV.U32 R3, RZ, RZ, 0x38aaaaab ;  /* 0x38aaaaabff037424 */ /* 0x000fe400078e00ff */
[----:B------:R-:W-:-:S04]  /*0030*/  IMAD.MOV.U32 R2, RZ, RZ, 0x46400000 ;  /* 0x46400000ff027424 */ /* 0x000fc800078e00ff */
[----:B------:R-:W-:-:S04]  /*0040*/  FFMA R2, R3, -R2, 1 ;  /* 0x3f80000003027423 */ /* 0x000fc80000000802 */
[----:B------:R-:W-:Y:S01]  /*0050*/  FFMA R3, R2, R3, 8.1380210758652538061e-05 ;  /* 0x38aaaaab02037423 */ /* 0x000fe20000000003 */
[----:B0-----:R-:W-:-:S06]  /*0060*/  UIMAD UR6, UR7, UR6, URZ ;  /* 0x00000006070672a4 */ /* 0x001fcc000f8e02ff */
[----:B------:R-:W-:-:S04]  /*0070*/  I2FP.F32.S32 R0, UR6 ;  /* 0x0000000600007c45 */ /* 0x000fc80008201400 */
[----:B------:R-:W0:Y:S01]  /*0080*/  FCHK P0, R0, 12288 ;  /* 0x4640000000007902 */ /* 0x000e220000000000 */
[----:B------:R-:W-:-:S04]  /*0090*/  FFMA R2, R0, R3, RZ ;  /* 0x0000000300027223 */ /* 0x000fc800000000ff */
[----:B------:R-:W-:-:S04]  /*00a0*/  FFMA R4, R2, -12288, R0 ;  /* 0xc640000002047823 */ /* 0x000fc80000000000 */
[----:B------:R-:W-:Y:S01]  /*00b0*/  FFMA R2, R3, R4, R2 ;  /* 0x0000000403027223 */ /* 0x000fe20000000002 */
[----:B0-----:R-:W-:Y:S06]  /*00c0*/  @!P0 BRA `(.L_x_58) ;  /* 0x00000000000c8947 */ /* 0x001fec0003800000 */
[----:B------:R-:W-:-:S07]  /*00d0*/  MOV R2, 0xf0 ;  /* 0x000000f000027802 */ /* 0x000fce0000000f00 */
[----:B------:R-:W-:Y:S05]  /*00e0*/  CALL.REL.NOINC `($__internal_0_$__cuda_sm3x_div_rn_noftz_f32_slowpath) ;  /* 0x0000002000ec7944 */ /* 0x000fea0003c00000 */
[----:B------:R-:W-:-:S07]  /*00f0*/  IMAD.MOV.U32 R2, RZ, RZ, R4 ;  /* 0x000000ffff027224 */ /* 0x000fce00078e0004 */
.L_x_58:
[----:B------:R-:W-:-:S04]  /*0100*/  UIMAD.WIDE UR4, UR6, 0x2aaaaaab, URZ ;  /* 0x2aaaaaab060478a5 */ /* 0x000fc8000f8e02ff */
[----:B------:R-:W-:-:S04]  /*0110*/  USHF.R.U32.HI UR4, URZ, 0x1f, UR5 ;  /* 0x0000001fff047899 */ /* 0x000fc80008011605 */
[----:B------:R-:W-:-:S04]  /*0120*/  ULEA.HI.SX32 UR4, UR5, UR4, 0x15 ;  /* 0x0000000405047291 */ /* 0x000fc8000f8faaff */
[----:B------:R-:W-:Y:S02]  /*0130*/  UIADD3 UR5, UPT, UPT, UR4, 0x1, URZ ;  /* 0x0000000104057890 */ /* 0x000fe4000fffe0ff */
[----:B------:R-:W-:-:S04]  /*0140*/  I2FP.F32.S32 R3, UR4 ;  /* 0x0000000400037c45 */ /* 0x000fc80008201400 */
[----:B------:R-:W-:Y:S01]  /*0150*/  FSETP.GT.AND P0, PT, R2, R3, PT ;  /* 0x000000030200720b */ /* 0x000fe20003f04000 */
[----:B------:R-:W-:-:S12]  /*0160*/  IMAD.U32 R14, RZ, RZ, UR5 ;  /* 0x00000005ff0e7e24 */ /* 0x000fd8000f8e00ff */
[----:B------:R-:W-:-:S05]  /*0170*/  @!P0 IMAD R14, RZ, RZ, UR4 ;  /* 0x00000004ff0e8e24 */ /* 0x000fca000f8e02ff */
[----:B------:R-:W-:-:S13]  /*0180*/  ISETP.GE.AND P0, PT, R14, 0x1, PT ;  /* 0x000000010e00780c */ /* 0x000fda0003f06270 */
[----:B------:R-:W-:Y:S05]  /*0190*/  @!P0 EXIT ;  /* 0x000000000000894d */ /* 0x000fea0003800000 */
[----:B------:R-:W0:Y:S01]  /*01a0*/  S2R R3, SR_TID.X ;  /* 0x0000000000037919 */ /* 0x000e220000002100 */
[----:B------:R-:W0:Y:S01]  /*01b0*/  S2UR UR4, SR_CTAID.X ;  /* 0x00000000000479c3 */ /* 0x000e220000002500 */
[----:B------:R-:W1:Y:S07]  /*01c0*/  LDCU.64 UR8, c[0x0][0x358] ;  /* 0x00006b00ff0877ac */ /* 0x000e6e0008000a00 */
[----:B------:R-:W0:Y:S02]  /*01d0*/  LDC R0, c[0x0][0x360] ;  /* 0x0000d800ff007b82 */ /* 0x000e240000000800 */
[----:B0-----:R-:W-:Y:S01]  /*01e0*/  IMAD R3, R0, UR4, R3 ;  /* 0x0000000400037c24 */ /* 0x001fe2000f8e0203 */
[----:B------:R-:W-:-:S03]  /*01f0*/  UMOV UR4, URZ ;  /* 0x000000ff00047c82 */ /* 0x000fc60008000000 */
[----:B-1----:R-:W-:-:S07]  /*0200*/  IMAD R12, R14, R3, RZ ;  /* 0x000000030e0c7224 */ /* 0x002fce00078e02ff */
.L_x_81:
[----:B------:R-:W-:Y:S01]  /*0210*/  ISETP.GE.AND P0, PT, R12, UR6, PT ;  /* 0x000000060c007c0c */ /* 0x000fe2000bf06270 */
[----:B------:R-:W-:Y:S01]  /*0220*/  UIADD3 UR4, UPT, UPT, UR4, 0x1, URZ ;  /* 0x0000000104047890 */ /* 0x000fe2000fffe0ff */
[----:B------:R-:W-:Y:S01]  /*0230*/  BSSY.RECONVERGENT B0, `(.L_x_59) ;  /* 0x0000222000007945 */ /* 0x000fe20003800200 */
[----:B------:R-:W0:Y:S01]  /*0240*/  LDCU UR7, c[0x0][0x390] ;  /* 0x00007200ff0777ac */ /* 0x000e220008000800 */
[----:B------:R-:W1:Y:S03]  /*0250*/  LDCU UR5, c[0x0][0x394] ;  /* 0x00007280ff0577ac */ /* 0x000e660008000800 */
[----:B------:R-:W-:-:S06]  /*0260*/  ISETP.NE.AND P1, PT, R14, UR4, PT ;  /* 0x000000040e007c0c */ /* 0x000fcc000bf25270 */
[----:B--23--:R-:W-:Y:S07]  /*0270*/  @P0 BRA `(.L_x_60) ;  /* 0x0000002000740947 */ /* 0x00cfee0003800000 */
[----:B------:R-:W2:Y:S01]  /*0280*/  LDC R7, c[0x0][0x390] ;  /* 0x0000e400ff077b82 */ /* 0x000ea20000000800 */
[----:B------:R-:W-:Y:S02]  /*0290*/  HFMA2 R20, -RZ, RZ, 0, 0 ;  /* 0x00000000ff147431 */ /* 0x000fe400000001ff */
[----:B------:R-:W-:Y:S01]  /*02a0*/  IMAD.MOV.U32 R13, RZ, RZ, RZ ;  /* 0x000000ffff0d7224 */ /* 0x000fe200078e00ff */
[----:B------:R-:W-:Y:S01]  /*02b0*/  CS2R R10, SRZ ;  /* 0x00000000000a7805 */ /* 0x000fe2000001ff00 */
[----:B------:R-:W-:-:S03]  /*02c0*/  IMAD.MOV.U32 R0, RZ, RZ, RZ ;  /* 0x000000ffff007224 */ /* 0x000fc600078e00ff */
[----:B------:R-:W3:Y:S08]  /*02d0*/  LDC R15, c[0x0][0x390] ;  /* 0x0000e400ff0f7b82 */ /* 0x000ef00000000800 */
[----:B------:R-:W4:Y:S01]  /*02e0*/  LDC.64 R4, c[0x0][0x380] ;  /* 0x0000e000ff047b82 */ /* 0x000f220000000a00 */
[----:B--2---:R-:W-:Y:S02]  /*02f0*/  IMAD.MOV R3, RZ, RZ, -R7 ;  /* 0x000000ffff037224 */ /* 0x004fe400078e0a07 */
[----:B------:R-:W-:-:S02]  /*0300*/  IMAD R16, R7, 0x4, -R12 ;  /* 0x0000000407107824 */ /* 0x000fc400078e0a0c */
[----:B------:R-:W-:-:S07]  /*0310*/  IMAD R18, R3, 0x4, R12 ;  /* 0x0000000403127824 */ /* 0x000fce00078e020c */
.L_x_80:
[----:B------:R-:W-:Y:S01]  /*0320*/  ISETP.NE.AND P2, PT, R16, RZ, PT ;  /* 0x000000ff1000720c */ /* 0x000fe20003f45270 */
[----:B------:R-:W-:Y:S01]  /*0330*/  BSSY.RECONVERGENT B1, `(.L_x_61) ;  /* 0x000006a000017945 */ /* 0x000fe20003800200 */
[----:B------:R-:W-:Y:S01]  /*0340*/  IADD3 R20, PT, PT, R20, 0x1, RZ ;  /* 0x0000000114147810 */ /* 0x000fe20007ffe0ff */
[----:B----4-:R-:W-:-:S03]  /*0350*/  IMAD.WIDE R2, R18, 0x3, R4 ;  /* 0x0000000312027825 */ /* 0x010fc600078e0204 */
[----:B------:R-:W-:-:S07]  /*0360*/  ISETP.NE.AND P3, PT, R20, 0x9, PT ;  /* 0x000000091400780c */ /* 0x000fce0003f65270 */
[----:B------:R-:W-:Y:S06]  /*0370*/  @!P2 BRA `(.L_x_62) ;  /* 0x000000040094a947 */ /* 0x000fec0003800000 */
[-C--:B---3--:R-:W-:Y:S01]  /*0380*/  IABS R17, R15.reuse ;  /* 0x0000000f00117213 */ /* 0x088fe20000000000 */
[----:B------:R-:W-:Y:S01]  /*0390*/  BSSY.RECONVERGENT B2, `(.L_x_63) ;  /* 0x000004c000027945 */ /* 0x000fe20003800200 */
[----:B------:R-:W-:Y:S02]  /*03a0*/  IABS R19, R15 ;  /* 0x0000000f00137213 */ /* 0x000fe40000000000 */
[----:B------:R-:W2:Y:S01]  /*03b0*/  I2F.RP R21, R17 ;  /* 0x0000001100157306 */ /* 0x000ea20000209400 */
[----:B------:R-:W-:-:S07]  /*03c0*/  IABS R23, R18 ;  /* 0x0000001200177213 */ /* 0x000fce0000000000 */
[----:B------:R-:W3:Y:S08]  /*03d0*/  I2F.RP R22, R19 ;  /* 0x0000001300167306 */ /* 0x000ef00000209400 */
[----:B--2---:R-:W2:Y:S08]  /*03e0*/  MUFU.RCP R21, R21 ;  /* 0x0000001500157308 */ /* 0x004eb00000001000 */
[----:B---3--:R-:W3:Y:S01]  /*03f0*/  MUFU.RCP R22, R22 ;  /* 0x0000001600167308 */ /* 0x008ee20000001000 */
[----:B--2---:R-:W-:-:S07]  /*0400*/  VIADD R6, R21, 0xffffffe ;  /* 0x0ffffffe15067836 */ /* 0x004fce0000000000 */
[----:B------:R2:W4:Y:S01]  /*0410*/  F2I.FTZ.U32.TRUNC.NTZ R7, R6 ;  /* 0x0000000600077305 */ /* 0x000522000021f000 */
[----:B---3--:R-:W-:Y:S01]  /*0420*/  VIADD R8, R22, 0xffffffe ;  /* 0x0ffffffe16087836 */ /* 0x008fe20000000000 */
[----:B------:R-:W-:-:S06]  /*0430*/  IABS R22, R18 ;  /* 0x0000001200167213 */ /* 0x000fcc0000000000 */
[----:B------:R3:W5:Y:S01]  /*0440*/  F2I.FTZ.U32.TRUNC.NTZ R9, R8 ;  /* 0x0000000800097305 */ /* 0x000762000021f000 */
[----:B--2---:R-:W-:Y:S02]  /*0450*/  IMAD.MOV.U32 R6, RZ, RZ, RZ ;  /* 0x000000ffff067224 */ /* 0x004fe400078e00ff */
[----:B----4-:R-:W-:Y:S01]  /*0460*/  IMAD.MOV R24, RZ, RZ, -R7 ;  /* 0x000000ffff187224 */ /* 0x010fe200078e0a07 */
[----:B---3--:R-:W-:-:S03]  /*0470*/  MOV R8, RZ ;  /* 0x000000ff00087202 */ /* 0x008fc60000000f00 */
[----:B------:R-:W-:Y:S02]  /*0480*/  IMAD R21, R24, R17, RZ ;  /* 0x0000001118157224 */ /* 0x000fe400078e02ff */
[----:B-----5:R-:W-:Y:S02]  /*0490*/  IMAD.MOV R26, RZ, RZ, -R9 ;  /* 0x000000ffff1a7224 */ /* 0x020fe400078e0a09 */
[----:B------:R-:W-:-:S04]  /*04a0*/  IMAD.HI.U32 R7, R7, R21, R6 ;  /* 0x0000001507077227 */ /* 0x000fc800078e0006 */
[----:B------:R-:W-:Y:S02]  /*04b0*/  IMAD R21, R26, R19, RZ ;  /* 0x000000131a157224 */ /* 0x000fe400078e02ff */
[----:B------:R-:W-:-:S04]  /*04c0*/  IMAD.HI.U32 R6, R7, R22, RZ ;  /* 0x0000001607067227 */ /* 0x000fc800078e00ff */
[----:B------:R-:W-:-:S04]  /*04d0*/  IMAD.HI.U32 R8, R9, R21, R8 ;  /* 0x0000001509087227 */ /* 0x000fc800078e0008 */
[----:B------:R-:W-:Y:S02]  /*04e0*/  IMAD.MOV.U32 R21, RZ, RZ, R23 ;  /* 0x000000ffff157224 */ /* 0x000fe400078e0017 */
[----:B------:R-:W-:Y:S02]  /*04f0*/  IMAD.MOV R9, RZ, RZ, -R6 ;  /* 0x000000ffff097224 */ /* 0x000fe400078e0a06 */
[----:B------:R-:W-:-:S04]  /*0500*/  IMAD.HI.U32 R23, R8, R21, RZ ;  /* 0x0000001508177227 */ /* 0x000fc800078e00ff */
[----:B------:R-:W-:Y:S01]  /*0510*/  IMAD R22, R17, R9, R22 ;  /* 0x0000000911167224 */ /* 0x000fe200078e0216 */
[----:B------:R-:W-:Y:S01]  /*0520*/  LOP3.LUT R9, R18, R15, RZ, 0x3c, !PT ;  /* 0x0000000f12097212 */ /* 0x000fe200078e3cff */
[----:B------:R-:W-:-:S03]  /*0530*/  IMAD.MOV R24, RZ, RZ, -R23 ;  /* 0x000000ffff187224 */ /* 0x000fc600078e0a17 */
[----:B------:R-:W-:Y:S01]  /*0540*/  ISETP.GT.U32.AND P5, PT, R17, R22, PT ;  /* 0x000000161100720c */ /* 0x000fe20003fa4070 */
[----:B------:R-:W-:Y:S01]  /*0550*/  IMAD R24, R19, R24, R21 ;  /* 0x0000001813187224 */ /* 0x000fe200078e0215 */
[----:B------:R-:W-:-:S04]  /*0560*/  LOP3.LUT R21, R18, R15, RZ, 0x3c, !PT ;  /* 0x0000000f12157212 */ /* 0x000fc800078e3cff */
[----:B------:R-:W-:-:S07]  /*0570*/  ISETP.GT.U32.AND P0, PT, R19, R24, PT ;  /* 0x000000181300720c */ /* 0x000fce0003f04070 */
[----:B------:R-:W-:Y:S01]  /*0580*/  @!P5 IMAD.IADD R22, R22, 0x1, -R17 ;  /* 0x000000011616d824 */ /* 0x000fe200078e0a11 */
[----:B------:R-:W-:Y:S02]  /*0590*/  @!P5 IADD3 R6, PT, PT, R6, 0x1, RZ ;  /* 0x000000010606d810 */ /* 0x000fe40007ffe0ff */
[----:B------:R-:W-:Y:S02]  /*05a0*/  ISETP.GE.AND P5, PT, R9, RZ, PT ;  /* 0x000000ff0900720c */ /* 0x000fe40003fa6270 */
[----:B------:R-:W-:Y:S01]  /*05b0*/  ISETP.GE.U32.AND P6, PT, R22, R17, PT ;  /* 0x000000111600720c */ /* 0x000fe20003fc6070 */
[----:B------:R-:W-:Y:S01]  /*05c0*/  @!P0 IMAD.IADD R24, R24, 0x1, -R19 ;  /* 0x0000000118188824 */ /* 0x000fe200078e0a13 */
[----:B------:R-:W-:Y:S01]  /*05d0*/  LOP3.LUT R9, RZ, R15, RZ, 0x33, !PT ;  /* 0x0000000fff097212 */ /* 0x000fe200078e33ff */
[----:B------:R-:W-:Y:S01]  /*05e0*/  @!P0 VIADD R23, R23, 0x1 ;  /* 0x0000000117178836 */ /* 0x000fe20000000000 */
[----:B------:R-:W-:Y:S02]  /*05f0*/  ISETP.NE.AND P0, PT, R15, RZ, PT ;  /* 0x000000ff0f00720c */ /* 0x000fe40003f05270 */
[----:B------:R-:W-:-:S07]  /*0600*/  ISETP.GE.U32.AND P4, PT, R24, R19, PT ;  /* 0x000000131800720c */ /* 0x000fce0003f86070 */
[----:B------:R-:W-:Y:S01]  /*0610*/  @P6 VIADD R6, R6, 0x1 ;  /* 0x0000000106066836 */ /* 0x000fe20000000000 */
[----:B------:R-:W-:-:S03]  /*0620*/  ISETP.GE.AND P6, PT, R21, RZ, PT ;  /* 0x000000ff1500720c */ /* 0x000fc60003fc6270 */
[----:B------:R-:W-:Y:S01]  /*0630*/  IMAD.MOV.U32 R22, RZ, RZ, R6 ;  /* 0x000000ffff167224 */ /* 0x000fe200078e0006 */
[----:B------:R-:W-:Y:S01]  /*0640*/  LOP3.LUT R6, RZ, R15, RZ, 0x33, !PT ;  /* 0x0000000fff067212 */ /* 0x000fe200078e33ff */
[----:B------:R-:W-:Y:S01]  /*0650*/  @P4 VIADD R23, R23, 0x1 ;  /* 0x0000000117174836 */ /* 0x000fe20000000000 */
[----:B------:R-:W-:Y:S02]  /*0660*/  ISETP.NE.AND P4, PT, R15, RZ, PT ;  /* 0x000000ff0f00720c */ /* 0x000fe40003f85270 */
[----:B------:R-:W-:Y:S01]  /*0670*/  @!P5 IADD3 R22, PT, PT, -R22, RZ, RZ ;  /* 0x000000ff1616d210 */ /* 0x000fe20007ffe1ff */
[----:B------:R-:W-:-:S03]  /*0680*/  IMAD.MOV.U32 R21, RZ, RZ, R23 ;  /* 0x000000ffff157224 */ /* 0x000fc600078e0017 */
[----:B------:R-:W-:Y:S01]  /*0690*/  SEL R22, R9, R22, !P0 ;  /* 0x0000001609167207 */ /* 0x000fe20004000000 */
[----:B------:R-:W-:-:S03]  /*06a0*/  @!P6 IMAD.MOV R21, RZ, RZ, -R21 ;  /* 0x000000ffff15e224 */ /* 0x000fc600078e0a15 */
[----:B-1----:R-:W-:Y:S02]  /*06b0*/  ISETP.GE.AND P6, PT, R22, UR5, PT ;  /* 0x0000000516007c0c */ /* 0x002fe4000bfc6270 */
[----:B------:R-:W-:-:S04]  /*06c0*/  SEL R21, R6, R21, !P4 ;  /* 0x0000001506157207 */ /* 0x000fc80006000000 */
[----:B------:R-:W-:-:S07]  /*06d0*/  ISETP.GE.AND P5, PT, R21, UR5, PT ;  /* 0x0000000515007c0c */ /* 0x000fce000bfa6270 */
[----:B------:R-:W-:Y:S06]  /*06e0*/  @P6 BRA `(.L_x_64) ;  /* 0x0000000000586947 */ /* 0x000fec0003800000 */
[----:B------:R-:W-:-:S05]  /*06f0*/  IABS R22, R12 ;  /* 0x0000000c00167213 */ /* 0x000fca0000000000 */
[----:B------:R-:W-:-:S04]  /*0700*/  IMAD.HI.U32 R7, R7, R22, RZ ;  /* 0x0000001607077227 */ /* 0x000fc800078e00ff */
[----:B------:R-:W-:-:S04]  /*0710*/  IMAD.MOV R7, RZ, RZ, -R7 ;  /* 0x000000ffff077224 */ /* 0x000fc800078e0a07 */
[----:B------:R-:W-:-:S05]  /*0720*/  IMAD R22, R17, R7, R22 ;  /* 0x0000000711167224 */ /* 0x000fca00078e0216 */
[----:B------:R-:W-:-:S13]  /*0730*/  ISETP.GT.U32.AND P6, PT, R17, R22, PT ;  /* 0x000000161100720c */ /* 0x000fda0003fc4070 */
[----:B------:R-:W-:-:S05]  /*0740*/  @!P6 IMAD.IADD R22, R22, 0x1, -R17 ;  /* 0x000000011616e824 */ /* 0x000fca00078e0a11 */
[----:B------:R-:W-:-:S13]  /*0750*/  ISETP.GT.U32.AND P6, PT, R17, R22, PT ;  /* 0x000000161100720c */ /* 0x000fda0003fc4070 */
[----:B------:R-:W-:Y:S01]  /*0760*/  @!P6 IMAD.IADD R22, R22, 0x1, -R17 ;  /* 0x000000011616e824 */ /* 0x000fe200078e0a11 */
[----:B------:R-:W-:-:S13]  /*0770*/  ISETP.GE.AND P6, PT, R12, RZ, PT ;  /* 0x000000ff0c00720c */ /* 0x000fda0003fc6270 */
        /* <DEDUP_REMOVED lines=13> */
.L_x_64:
[----:B0-----:R-:W-:Y:S05]  /*0850*/  BSYNC.RECONVERGENT B2 ;  /* 0x0000000000027941 */ /* 0x001fea0003800200 */
.L_x_63:
        /* <DEDUP_REMOVED lines=23> */
.L_x_62:
[----:B01----:R-:W-:Y:S05]  /*09d0*/  BSYNC.RECONVERGENT B1 ;  /* 0x0000000000017941 */ /* 0x003fea0003800200 */
.L_x_61:
[----:B------:R-:W-:Y:S04]  /*09e0*/  BSSY.RECONVERGENT B2, `(.L_x_65) ;  /* 0x000016d000027945 */ /* 0x000fe80003800200 */
[----:B------:R-:W-:Y:S04]  /*09f0*/  BSSY.RELIABLE B1, `(.L_x_66) ;  /* 0x000013a000017945 */ /* 0x000fe80003800100 */
[----:B------:R-:W-:Y:S05]  /*0a00*/  @!P2 BRA `(.L_x_67) ;  /* 0x000000040098a947 */ /* 0x000fea0003800000 */
[----:B---3--:R-:W-:Y:S01]  /*0a10*/  IABS R8, R15 ;  /* 0x0000000f00087213 */ /* 0x008fe20000000000 */
[----:B------:R-:W-:Y:S01]  /*0a20*/  BSSY.RECONVERGENT B3, `(.L_x_68) ;  /* 0x0000031000037945 */ /* 0x000fe20003800200 */
        /* <DEDUP_REMOVED lines=48> */
.L_x_69:
[----:B------:R-:W-:Y:S05]  /*0d30*/  BSYNC.RECONVERGENT B3 ;  /* 0x0000000000037941 */ /* 0x000fea0003800200 */
.L_x_68:
[----:B------:R-:W-:Y:S05]  /*0d40*/  @!P2 BRA `(.L_x_70) ;  /* 0x000000040094a947 */ /* 0x000fea0003800000 */
[----:B------:R-:W-:Y:S01]  /*0d50*/  IABS R8, R15 ;  /* 0x0000000f00087213 */ /* 0x000fe20000000000 */
        /* <DEDUP_REMOVED lines=48> */
.L_x_71:
[----:B------:R-:W-:Y:S05]  /*1060*/  BSYNC.RECONVERGENT B3 ;  /* 0x0000000000037941 */ /* 0x000fea0003800200 */
.L_x_67:
        /* <DEDUP_REMOVED lines=17> */
[----:B------:R-:W-:Y:S01]  /*1180*/  @!P0 IADD3 R7, PT, PT, R7, -R8, RZ ;  /* 0x8000000807078210 */ /* 0x000fe20007ffe0ff */
        /* <DEDUP_REMOVED lines=21> */
[----:B------:R-:W-:-:S05]  /*12e0*/  @!P5 IMAD.MOV R6, RZ, RZ, -R6 ;  /* 0x000000ffff06d224 */ /* 0x000fca00078e0a06 */
        /* <DEDUP_REMOVED lines=10> */
.L_x_73:
[----:B------:R-:W-:Y:S05]  /*1390*/  BSYNC.RECONVERGENT B3 ;  /* 0x0000000000037941 */ /* 0x000fea0003800200 */
.L_x_70:
[----:B------:R-:W-:Y:S05]  /*13a0*/  @!P2 BRA `(.L_x_74) ;  /* 0x00000004009ca947 */ /* 0x000fea0003800000 */
[----:B------:R-:W-:Y:S01]  /*13b0*/  IABS R8, R15 ;  /* 0x0000000f00087213 */ /* 0x000fe20000000000 */
[----:B------:R-:W-:Y:S01]  /*13c0*/  BSSY.RECONVERGENT B3, `(.L_x_72) ;  /* 0x0000031000037945 */ /* 0x000fe20003800200 */
        /* <DEDUP_REMOVED lines=48> */
.L_x_75:
[----:B------:R-:W-:Y:S05]  /*16d0*/  BSYNC.RECONVERGENT B3 ;  /* 0x0000000000037941 */ /* 0x000fea0003800200 */
.L_x_72:
[----:B------:R-:W-:Y:S05]  /*16e0*/  @!P2 BRA `(.L_x_76) ;  /* 0x0000000400a0a947 */ /* 0x000fea0003800000 */
[----:B---3--:R-:W-:Y:S01]  /*16f0*/  IABS R8, R15 ;  /* 0x0000000f00087213 */ /* 0x008fe20000000000 */
        /* <DEDUP_REMOVED lines=49> */
.L_x_77:
[----:B------:R-:W-:Y:S05]  /*1a10*/  BSYNC.RECONVERGENT B3 ;  /* 0x0000000000037941 */ /* 0x000fea0003800200 */
.L_x_74:
[----:B------:R-:W-:Y:S05]  /*1a20*/  @!P2 BREAK.RELIABLE B1 ;  /* 0x000000000001a942 */ /* 0x000fea0003800100 */
        /* <DEDUP_REMOVED lines=51> */
.L_x_79:
[----:B------:R-:W-:Y:S05]  /*1d60*/  BSYNC.RECONVERGENT B3 ;  /* 0x0000000000037941 */ /* 0x000fea0003800200 */
.L_x_76:
[----:B------:R-:W-:Y:S05]  /*1d70*/  @!P2 BREAK.RELIABLE B1 ;  /* 0x000000000001a942 */ /* 0x000fea0003800100 */
[----:B------:R-:W-:Y:S05]  /*1d80*/  @!P2 BRA `(.L_x_78) ;  /* 0x0000000000c8a947 */ /* 0x000fea0003800000 */
[----:B------:R-:W-:Y:S05]  /*1d90*/  BSYNC.RELIABLE B1 ;  /* 0x0000000000017941 */ /* 0x000fea0003800100 */
.L_x_66:
[----:B---3--:R-:W-:Y:S02]  /*1da0*/  IABS R8, R15 ;  /* 0x0000000f00087213 */ /* 0x008fe40000000000 */
        /* <DEDUP_REMOVED lines=48> */
.L_x_78:
[----:B------:R-:W-:Y:S05]  /*20b0*/  BSYNC.RECONVERGENT B2 ;  /* 0x0000000000027941 */ /* 0x000fea0003800200 */
.L_x_65:
[----:B------:R-:W-:Y:S02]  /*20c0*/  VIADD R18, R18, UR7 ;  /* 0x0000000712127c36 */ /* 0x000fe40008000000 */
[----:B------:R-:W-:Y:S01]  /*20d0*/  VIADD R16, R16, -UR7 ;  /* 0x8000000710107c36 */ /* 0x000fe20008000000 */
[----:B------:R-:W-:Y:S06]  /*20e0*/  @P3 BRA `(.L_x_80) ;  /* 0xffffffe0008c3947 */ /* 0x000fec000383ffff */
[----:B------:R-:W-:Y:S02]  /*20f0*/  IABS R4, R13 ;  /* 0x0000000d00047213 */ /* 0x000fe40000000000 */
[----:B------:R-:W-:Y:S02]  /*2100*/  IABS R8, R11 ;  /* 0x0000000b00087213 */ /* 0x000fe40000000000 */
[----:B------:R-:W0:Y:S01]  /*2110*/  I2F.RP R5, R4 ;  /* 0x0000000400057306 */ /* 0x000e220000209400 */
[-C--:B------:R-:W-:Y:S02]  /*2120*/  IABS R6, R13.reuse ;  /* 0x0000000d00067213 */ /* 0x080fe40000000000 */
[----:B------:R-:W-:Y:S02]  /*2130*/  IABS R16, R0 ;  /* 0x0000000000107213 */ /* 0x000fe40000000000 */
[-C--:B------:R-:W-:Y:S01]  /*2140*/  LOP3.LUT R11, R11, R13.reuse, RZ, 0x3c, !PT ;  /* 0x0000000d0b0b7212 */ /* 0x080fe200078e3cff */
[----:B------:R-:W-:Y:S01]  /*2150*/  IMAD.MOV R9, RZ, RZ, -R6 ;  /* 0x000000ffff097224 */ /* 0x000fe200078e0a06 */
[----:B------:R-:W-:Y:S01]  /*2160*/  LOP3.LUT R0, R0, R13, RZ, 0x3c, !PT ;  /* 0x0000000d00007212 */ /* 0x000fe200078e3cff */
        /* <DEDUP_REMOVED lines=10> */
[----:B------:R-:W-:Y:S02]  /*2210*/  IMAD R7, R5, R9, R8 ;  /* 0x0000000905077224 */ /* 0x000fe400078e0208 */
[----:B------:R-:W-:-:S03]  /*2220*/  IMAD.HI.U32 R6, R3, R2, RZ ;  /* 0x0000000203067227 */ /* 0x000fc600078e00ff */
[----:B------:R-:W-:Y:S01]  /*2230*/  ISETP.GT.U32.AND P0, PT, R4, R7, PT ;  /* 0x000000070400720c */ /* 0x000fe20003f04070 */
[----:B------:R-:W-:-:S04]  /*2240*/  IMAD.HI.U32 R8, R3, R16, RZ ;  /* 0x0000001003087227 */ /* 0x000fc800078e00ff */
[-C--:B------:R-:W-:Y:S02]  /*2250*/  IMAD R3, R6, R9.reuse, R2 ;  /* 0x0000000906037224 */ /* 0x080fe400078e0202 */
[----:B------:R-:W-:-:S03]  /*2260*/  IMAD R9, R8, R9, R16 ;  /* 0x0000000908097224 */ /* 0x000fc600078e0210 */
[C---:B------:R-:W-:Y:S02]  /*2270*/  ISETP.GT.U32.AND P6, PT, R4.reuse, R3, PT ;  /* 0x000000030400720c */ /* 0x040fe40003fc4070 */
[----:B------:R-:W-:Y:S01]  /*2280*/  ISETP.GT.U32.AND P5, PT, R4, R9, PT ;  /* 0x000000090400720c */ /* 0x000fe20003fa4070 */
[----:B------:R-:W-:Y:S01]  /*2290*/  @!P0 IMAD.IADD R7, R7, 0x1, -R4 ;  /* 0x0000000107078824 */ /* 0x000fe200078e0a04 */
[----:B------:R-:W-:Y:S02]  /*22a0*/  @!P0 IADD3 R5, PT, PT, R5, 0x1, RZ ;  /* 0x0000000105058810 */ /* 0x000fe40007ffe0ff */
[----:B------:R-:W-:Y:S02]  /*22b0*/  ISETP.GE.AND P0, PT, R11, RZ, PT ;  /* 0x000000ff0b00720c */ /* 0x000fe40003f06270 */
[----:B------:R-:W-:-:S05]  /*22c0*/  ISETP.GE.U32.AND P2, PT, R7, R4, PT ;  /* 0x000000040700720c */ /* 0x000fca0003f46070 */
[--C-:B------:R-:W-:Y:S02]  /*22d0*/  @!P6 IMAD.IADD R3, R3, 0x1, -R4.reuse ;  /* 0x000000010303e824 */ /* 0x100fe400078e0a04 */
[----:B------:R-:W-:Y:S02]  /*22e0*/  @!P5 IMAD.IADD R9, R9, 0x1, -R4 ;  /* 0x000000010909d824 */ /* 0x000fe400078e0a04 */
[----:B------:R-:W-:Y:S01]  /*22f0*/  @!P6 VIADD R6, R6, 0x1 ;  /* 0x000000010606e836 */ /* 0x000fe20000000000 */
[-C--:B------:R-:W-:Y:S01]  /*2300*/  ISETP.GE.U32.AND P4, PT, R3, R4.reuse, PT ;  /* 0x000000040300720c */ /* 0x080fe20003f86070 */
[----:B------:R-:W-:Y:S01]  /*2310*/  @!P5 VIADD R8, R8, 0x1 ;  /* 0x000000010808d836 */ /* 0x000fe20000000000 */
[----:B------:R-:W0:Y:S01]  /*2320*/  LDC.64 R2, c[0x0][0x388] ;  /* 0x0000e200ff027b82 */ /* 0x000e220000000a00 */
[----:B------:R-:W-:Y:S01]  /*2330*/  ISETP.GE.U32.AND P3, PT, R9, R4, PT ;  /* 0x000000040900720c */ /* 0x000fe20003f66070 */
[----:B------:R-:W-:Y:S01]  /*2340*/  @P2 VIADD R5, R5, 0x1 ;  /* 0x0000000105052836 */ /* 0x000fe20000000000 */
[----:B------:R-:W-:-:S02]  /*2350*/  ISETP.GE.AND P2, PT, R10, RZ, PT ;  /* 0x000000ff0a00720c */ /* 0x000fc40003f46270 */
[----:B------:R-:W-:Y:S01]  /*2360*/  ISETP.GE.AND P6, PT, R0, RZ, PT ;  /* 0x000000ff0000720c */ /* 0x000fe20003fc6270 */
[----:B------:R-:W-:Y:S01]  /*2370*/  @!P0 IMAD.MOV R5, RZ, RZ, -R5 ;  /* 0x000000ffff058224 */ /* 0x000fe200078e0a05 */
[----:B------:R-:W-:-:S04]  /*2380*/  LOP3.LUT R0, RZ, R13, RZ, 0x33, !PT ;  /* 0x0000000dff007212 */ /* 0x000fc800078e33ff */
[----:B------:R-:W-:-:S03]  /*2390*/  @P4 VIADD R6, R6, 0x1 ;  /* 0x0000000106064836 */ /* 0x000fc60000000000 */
[----:B------:R-:W-:Y:S02]  /*23a0*/  @P3 IADD3 R8, PT, PT, R8, 0x1, RZ ;  /* 0x0000000108083810 */ /* 0x000fe40007ffe0ff */
[----:B------:R-:W-:Y:S01]  /*23b0*/  @!P2 IMAD.MOV R6, RZ, RZ, -R6 ;  /* 0x000000ffff06a224 */ /* 0x000fe200078e0a06 */
[----:B------:R-:W-:Y:S02]  /*23c0*/  ISETP.NE.AND P3, PT, R13, RZ, PT ;  /* 0x000000ff0d00720c */ /* 0x000fe40003f65270 */
[----:B------:R-:W-:Y:S02]  /*23d0*/  @!P6 IMAD.MOV R8, RZ, RZ, -R8 ;  /* 0x000000ffff08e224 */ /* 0x000fe400078e0a08 */
[C---:B------:R-:W-:Y:S02]  /*23e0*/  SEL R5, R0.reuse, R5, !P3 ;  /* 0x0000000500057207 */ /* 0x040fe40005800000 */
[----:B------:R-:W-:Y:S01]  /*23f0*/  SEL R7, R0, R6, !P3 ;  /* 0x0000000600077207 */ /* 0x000fe20005800000 */
[----:B0-----:R-:W-:Y:S01]  /*2400*/  IMAD.WIDE R2, R12, 0x3, R2 ;  /* 0x000000030c027825 */ /* 0x001fe200078e0202 */
[----:B------:R-:W-:-:S04]  /*2410*/  SEL R9, R0, R8, !P3 ;  /* 0x0000000800097207 */ /* 0x000fc80005800000 */
[----:B------:R2:W-:Y:S04]  /*2420*/  STG.E.U8 desc[UR8][R2.64], R5 ;  /* 0x0000000502007986 */ /* 0x0005e8000c101108 */
[----:B------:R2:W-:Y:S04]  /*2430*/  STG.E.U8 desc[UR8][R2.64+0x1], R7 ;  /* 0x0000010702007986 */ /* 0x0005e8000c101108 */
[----:B------:R2:W-:Y:S02]  /*2440*/  STG.E.U8 desc[UR8][R2.64+0x2], R9 ;  /* 0x0000020902007986 */ /* 0x0005e4000c101108 */
.L_x_60:
[----:B01----:R-:W-:Y:S05]  /*2450*/  BSYNC.RECONVERGENT B0 ;  /* 0x0000000000007941 */ /* 0x003fea0003800200 */
.L_x_59:
[----:B------:R-:W-:Y:S05]  /*2460*/  WARPSYNC.ALL ;  /* 0x0000000000007948 */ /* 0x000fea0003800000 */
[----:B------:R-:W-:Y:S01]  /*2470*/  VIADD R12, R12, 0x1 ;  /* 0x000000010c0c7836 */ /* 0x000fe20000000000 */
[----:B------:R-:W-:Y:S06]  /*2480*/  @P1 BRA `(.L_x_81) ;  /* 0xffffffdc00601947 */ /* 0x000fec000383ffff */
[----:B------:R-:W-:Y:S05]  /*2490*/  EXIT ;  /* 0x000000000000794d */ /* 0x000fea0003800000 */
        .weak           $__internal_0_$__cuda_sm3x_div_rn_noftz_f32_slowpath
        .type           $__internal_0_$__cuda_sm3x_div_rn_noftz_f32_slowpath,@function
        .size           $__internal_0_$__cuda_sm3x_div_rn_noftz_f32_slowpath,(.L_x_91 - $__internal_0_$__cuda_sm3x_div_rn_noftz_f32_slowpath)
$__internal_0_$__cuda_sm3x_div_rn_noftz_f32_slowpath:
[--C-:B------:R-:W-:Y:S01]  /*24a0*/  SHF.R.U32.HI R3, RZ, 0x17, R0.reuse ;  /* 0x00000017ff037819 */ /* 0x100fe20000011600 */
[----:B------:R-:W-:-:S03]  /*24b0*/  IMAD.MOV.U32 R4, RZ, RZ, R0 ;  /* 0x000000ffff047224 */ /* 0x000fc600078e0000 */
[----:B------:R-:W-:-:S04]  /*24c0*/  LOP3.LUT R3, R3, 0xff, RZ, 0xc0, !PT ;  /* 0x000000ff03037812 */ /* 0x000fc800078ec0ff */
[----:B------:R-:W-:-:S04]  /*24d0*/  IADD3 R6, PT, PT, R3, -0x1, RZ ;  /* 0xffffffff03067810 */ /* 0x000fc80007ffe0ff */
[----:B------:R-:W-:-:S13]  /*24e0*/  ISETP.GT.U32.OR P0, PT, R6, 0xfd, !PT ;  /* 0x000000fd0600780c */ /* 0x000fda0007f04470 */
[----:B------:R-:W-:Y:S01]  /*24f0*/  @!P0 IMAD.MOV.U32 R5, RZ, RZ, RZ ;  /* 0x000000ffff058224 */ /* 0x000fe200078e00ff */
[----:B------:R-:W-:Y:S06]  /*2500*/  @!P0 BRA `(.L_x_82) ;  /* 0x00000000003c8947 */ /* 0x000fec0003800000 */
[----:B------:R-:W-:-:S13]  /*2510*/  FSETP.GTU.FTZ.AND P0, PT, |R0|, +INF , PT ;  /* 0x7f8000000000780b */ /* 0x000fda0003f1c200 */
[----:B------:R-:W-:Y:S05]  /*2520*/  @P0 BRA `(.L_x_83) ;  /* 0x0000000400280947 */ /* 0x000fea0003800000 */
[----:B------:R-:W-:-:S05]  /*2530*/  IMAD.MOV.U32 R5, RZ, RZ, 0x46400000 ;  /* 0x46400000ff057424 */ /* 0x000fca00078e00ff */
[----:B------:R-:W-:-:S13]  /*2540*/  LOP3.LUT P0, RZ, R5, 0x7fffffff, R4, 0xc8, !PT ;  /* 0x7fffffff05ff7812 */ /* 0x000fda000780c804 */
[----:B------:R-:W-:Y:S05]  /*2550*/  @!P0 BRA `(.L_x_84) ;  /* 0x0000000400148947 */ /* 0x000fea0003800000 */
[----:B------:R-:W-:-:S13]  /*2560*/  LOP3.LUT P0, RZ, R4, 0x7fffffff, RZ, 0xc0, !PT ;  /* 0x7fffffff04ff7812 */ /* 0x000fda000780c0ff */
[----:B------:R-:W-:Y:S05]  /*2570*/  @!P0 BRA `(.L_x_85) ;  /* 0x0000000400048947 */ /* 0x000fea0003800000 */
[----:B------:R-:W-:Y:S02]  /*2580*/  FSETP.NEU.FTZ.AND P0, PT, |R0|, +INF , PT ;  /* 0x7f8000000000780b */ /* 0x000fe40003f1d200 */
[----:B------:R-:W-:-:S04]  /*2590*/  LOP3.LUT P1, RZ, R5, 0x7fffffff, RZ, 0xc0, !PT ;  /* 0x7fffffff05ff7812 */ /* 0x000fc8000782c0ff */
[----:B------:R-:W-:-:S13]  /*25a0*/  PLOP3.LUT P0, PT, P0, P1, PT, 0x2f, 0xf2 ;  /* 0x0000000000f2781c */ /* 0x000fda0000702577 */
[----:B------:R-:W-:Y:S05]  /*25b0*/  @P0 BRA `(.L_x_86) ;  /* 0x0000000000e80947 */ /* 0x000fea0003800000 */
[----:B------:R-:W-:-:S13]  /*25c0*/  ISETP.GE.AND P0, PT, R6, RZ, PT ;  /* 0x000000ff0600720c */ /* 0x000fda0003f06270 */
[----:B------:R-:W-:Y:S02]  /*25d0*/  @P0 IMAD.MOV.U32 R5, RZ, RZ, RZ ;  /* 0x000000ffff050224 */ /* 0x000fe400078e00ff */
[----:B------:R-:W-:Y:S01]  /*25e0*/  @!P0 FFMA R4, R0, 1.84467440737095516160e+19, RZ ;  /* 0x5f80000000048823 */ /* 0x000fe200000000ff */
[----:B------:R-:W-:-:S07]  /*25f0*/  @!P0 MOV R5, 0xffffffc0 ;  /* 0xffffffc000058802 */ /* 0x000fce0000000f00 */
.L_x_82:
[----:B------:R-:W-:Y:S01]  /*2600*/  UMOV UR4, 0x46400000 ;  /* 0x4640000000047882 */ /* 0x000fe20000000000 */
[----:B------:R-:W-:Y:S01]  /*2610*/  VIADD R3, R3, 0xffffff81 ;  /* 0xffffff8103037836 */ /* 0x000fe20000000000 */
[----:B------:R-:W-:-:S03]  /*2620*/  UIADD3 UR4, UPT, UPT, UR4, -0x6800000, URZ ;  /* 0xf980000004047890 */ /* 0x000fc6000fffe0ff */
[----:B------:R-:W-:Y:S01]  /*2630*/  IMAD R0, R3, -0x800000, R4 ;  /* 0xff80000003007824 */ /* 0x000fe200078e0204 */
[----:B------:R-:W-:Y:S02]  /*2640*/  IADD3 R5, PT, PT, R5, -0xd, R3 ;  /* 0xfffffff305057810 */ /* 0x000fe40007ffe003 */
[----:B------:R-:W-:-:S03]  /*2650*/  FADD.FTZ R7, -RZ, -UR4 ;  /* 0x80000004ff077e21 */ /* 0x000fc60008010100 */
[----:B------:R-:W0:Y:S02]  /*2660*/  MUFU.RCP R6, UR4 ;  /* 0x0000000400067d08 */ /* 0x000e240008001000 */
[----:B0-----:R-:W-:-:S04]  /*2670*/  FFMA R9, R6, R7, 1 ;  /* 0x3f80000006097423 */ /* 0x001fc80000000007 */
[----:B------:R-:W-:-:S04]  /*2680*/  FFMA R9, R6, R9, R6 ;  /* 0x0000000906097223 */ /* 0x000fc80000000006 */
[----:B------:R-:W-:-:S04]  /*2690*/  FFMA R4, R0, R9, RZ ;  /* 0x0000000900047223 */ /* 0x000fc800000000ff */
[----:B------:R-:W-:-:S04]  /*26a0*/  FFMA R6, R7, R4, R0 ;  /* 0x0000000407067223 */ /* 0x000fc80000000000 */
[----:B------:R-:W-:-:S04]  /*26b0*/  FFMA R6, R9, R6, R4 ;  /* 0x0000000609067223 */ /* 0x000fc80000000004 */
[----:B------:R-:W-:-:S04]  /*26c0*/  FFMA R7, R7, R6, R0 ;  /* 0x0000000607077223 */ /* 0x000fc80000000000 */
[----:B------:R-:W-:-:S05]  /*26d0*/  FFMA R4, R9, R7, R6 ;  /* 0x0000000709047223 */ /* 0x000fca0000000006 */
[----:B------:R-:W-:-:S04]  /*26e0*/  SHF.R.U32.HI R0, RZ, 0x17, R4 ;  /* 0x00000017ff007819 */ /* 0x000fc80000011604 */
[----:B------:R-:W-:-:S05]  /*26f0*/  LOP3.LUT R0, R0, 0xff, RZ, 0xc0, !PT ;  /* 0x000000ff00007812 */ /* 0x000fca00078ec0ff */
[----:B------:R-:W-:-:S04]  /*2700*/  IMAD.IADD R8, R0, 0x1, R5 ;  /* 0x0000000100087824 */ /* 0x000fc800078e0205 */
[----:B------:R-:W-:-:S05]  /*2710*/  VIADD R0, R8, 0xffffffff ;  /* 0xffffffff08007836 */ /* 0x000fca0000000000 */
[----:B------:R-:W-:-:S13]  /*2720*/  ISETP.GE.U32.AND P0, PT, R0, 0xfe, PT ;  /* 0x000000fe0000780c */ /* 0x000fda0003f06070 */
[----:B------:R-:W-:Y:S05]  /*2730*/  @!P0 BRA `(.L_x_87) ;  /* 0x0000000000808947 */ /* 0x000fea0003800000 */
[----:B------:R-:W-:-:S13]  /*2740*/  ISETP.GT.AND P0, PT, R8, 0xfe, PT ;  /* 0x000000fe0800780c */ /* 0x000fda0003f04270 */
[----:B------:R-:W-:Y:S05]  /*2750*/  @P0 BRA `(.L_x_88) ;  /* 0x00000000006c0947 */ /* 0x000fea0003800000 */
[----:B------:R-:W-:-:S13]  /*2760*/  ISETP.GE.AND P0, PT, R8, 0x1, PT ;  /* 0x000000010800780c */ /* 0x000fda0003f06270 */
[----:B------:R-:W-:Y:S05]  /*2770*/  @P0 BRA `(.L_x_89) ;  /* 0x0000000000980947 */ /* 0x000fea0003800000 */
[----:B------:R-:W-:Y:S02]  /*2780*/  ISETP.GE.AND P0, PT, R8, -0x18, PT ;  /* 0xffffffe80800780c */ /* 0x000fe40003f06270 */
[----:B------:R-:W-:-:S11]  /*2790*/  LOP3.LUT R4, R4, 0x80000000, RZ, 0xc0, !PT ;  /* 0x8000000004047812 */ /* 0x000fd600078ec0ff */
[----:B------:R-:W-:Y:S05]  /*27a0*/  @!P0 BRA `(.L_x_89) ;  /* 0x00000000008c8947 */ /* 0x000fea0003800000 */
[CCC-:B------:R-:W-:Y:S01]  /*27b0*/  FFMA.RZ R0, R9.reuse, R7.reuse, R6.reuse ;  /* 0x0000000709007223 */ /* 0x1c0fe2000000c006 */
[C---:B------:R-:W-:Y:S02]  /*27c0*/  ISETP.NE.AND P2, PT, R8.reuse, RZ, PT ;  /* 0x000000ff0800720c */ /* 0x040fe40003f45270 */
[----:B------:R-:W-:Y:S02]  /*27d0*/  ISETP.NE.AND P1, PT, R8, RZ, PT ;  /* 0x000000ff0800720c */ /* 0x000fe40003f25270 */
[----:B------:R-:W-:Y:S01]  /*27e0*/  LOP3.LUT R3, R0, 0x7fffff, RZ, 0xc0, !PT ;  /* 0x007fffff00037812 */ /* 0x000fe200078ec0ff */
[CCC-:B------:R-:W-:Y:S01]  /*27f0*/  FFMA.RP R0, R9.reuse, R7.reuse, R6.reuse ;  /* 0x0000000709007223 */ /* 0x1c0fe20000008006 */
[----:B------:R-:W-:Y:S01]  /*2800*/  FFMA.RM R9, R9, R7, R6 ;  /* 0x0000000709097223 */ /* 0x000fe20000004006 */
[C---:B------:R-:W-:Y:S01]  /*2810*/  VIADD R6, R8.reuse, 0x20 ;  /* 0x0000002008067836 */ /* 0x040fe20000000000 */
[----:B------:R-:W-:Y:S02]  /*2820*/  LOP3.LUT R3, R3, 0x800000, RZ, 0xfc, !PT ;  /* 0x0080000003037812 */ /* 0x000fe400078efcff */
[----:B------:R-:W-:-:S02]  /*2830*/  IADD3 R5, PT, PT, -R8, RZ, RZ ;  /* 0x000000ff08057210 */ /* 0x000fc40007ffe1ff */
[----:B------:R-:W-:Y:S02]  /*2840*/  SHF.L.U32 R6, R3, R6, RZ ;  /* 0x0000000603067219 */ /* 0x000fe400000006ff */
[----:B------:R-:W-:Y:S02]  /*2850*/  FSETP.NEU.FTZ.AND P0, PT, R0, R9, PT ;  /* 0x000000090000720b */ /* 0x000fe40003f1d000 */
[----:B------:R-:W-:Y:S02]  /*2860*/  SEL R0, R5, RZ, P2 ;  /* 0x000000ff05007207 */ /* 0x000fe40001000000 */
[----:B------:R-:W-:Y:S02]  /*2870*/  ISETP.NE.AND P1, PT, R6, RZ, P1 ;  /* 0x000000ff0600720c */ /* 0x000fe40000f25270 */
[----:B------:R-:W-:Y:S02]  /*2880*/  SHF.R.U32.HI R0, RZ, R0, R3 ;  /* 0x00000000ff007219 */ /* 0x000fe40000011603 */
[----:B------:R-:W-:-:S02]  /*2890*/  PLOP3.LUT P0, PT, P0, P1, PT, 0xf8, 0x8f ;  /* 0x00000000008f781c */ /* 0x000fc40000703f70 */
[----:B------:R-:W-:Y:S02]  /*28a0*/  SHF.R.U32.HI R6, RZ, 0x1, R0 ;  /* 0x00000001ff067819 */ /* 0x000fe40000011600 */
[----:B------:R-:W-:-:S04]  /*28b0*/  SEL R3, RZ, 0x1, !P0 ;  /* 0x00000001ff037807 */ /* 0x000fc80004000000 */
[----:B------:R-:W-:-:S04]  /*28c0*/  LOP3.LUT R3, R3, 0x1, R6, 0xf8, !PT ;  /* 0x0000000103037812 */ /* 0x000fc800078ef806 */
[----:B------:R-:W-:-:S05]  /*28d0*/  LOP3.LUT R3, R3, R0, RZ, 0xc0, !PT ;  /* 0x0000000003037212 */ /* 0x000fca00078ec0ff */
[----:B------:R-:W-:-:S05]  /*28e0*/  IMAD.IADD R3, R6, 0x1, R3 ;  /* 0x0000000106037824 */ /* 0x000fca00078e0203 */
[----:B------:R-:W-:Y:S01]  /*28f0*/  LOP3.LUT R4, R3, R4, RZ, 0xfc, !PT ;  /* 0x0000000403047212 */ /* 0x000fe200078efcff */
[----:B------:R-:W-:Y:S06]  /*2900*/  BRA `(.L_x_89) ;  /* 0x0000000000347947 */ /* 0x000fec0003800000 */
.L_x_88:
[----:B------:R-:W-:-:S04]  /*2910*/  LOP3.LUT R4, R4, 0x80000000, RZ, 0xc0, !PT ;  /* 0x8000000004047812 */ /* 0x000fc800078ec0ff */
[----:B------:R-:W-:Y:S01]  /*2920*/  LOP3.LUT R4, R4, 0x7f800000, RZ, 0xfc, !PT ;  /* 0x7f80000004047812 */ /* 0x000fe200078efcff */
[----:B------:R-:W-:Y:S06]  /*2930*/  BRA `(.L_x_89) ;  /* 0x0000000000287947 */ /* 0x000fec0003800000 */
.L_x_87:
[----:B------:R-:W-:Y:S01]  /*2940*/  IMAD R4, R5, 0x800000, R4 ;  /* 0x0080000005047824 */ /* 0x000fe200078e0204 */
[----:B------:R-:W-:Y:S06]  /*2950*/  BRA `(.L_x_89) ;  /* 0x0000000000207947 */ /* 0x000fec0003800000 */
.L_x_86:
[----:B------:R-:W-:-:S04]  /*2960*/  LOP3.LUT R4, R5, 0x80000000, R4, 0x48, !PT ;  /* 0x8000000005047812 */ /* 0x000fc800078e4804 */
[----:B------:R-:W-:Y:S01]  /*2970*/  LOP3.LUT R4, R4, 0x7f800000, RZ, 0xfc, !PT ;  /* 0x7f80000004047812 */ /* 0x000fe200078efcff */
[----:B------:R-:W-:Y:S06]  /*2980*/  BRA `(.L_x_89) ;  /* 0x0000000000147947 */ /* 0x000fec0003800000 */
.L_x_85:
[----:B------:R-:W-:Y:S01]  /*2990*/  LOP3.LUT R4, R5, 0x80000000, R4, 0x48, !PT ;  /* 0x8000000005047812 */ /* 0x000fe200078e4804 */
[----:B------:R-:W-:Y:S06]  /*29a0*/  BRA `(.L_x_89) ;  /* 0x00000000000c7947 */ /* 0x000fec0003800000 */
.L_x_84:
[----:B------:R-:W0:Y:S01]  /*29b0*/  MUFU.RSQ R4, -QNAN ;  /* 0xffc0000000047908 */ /* 0x000e220000001400 */
[----:B------:R-:W-:Y:S05]  /*29c0*/  BRA `(.L_x_89) ;  /* 0x0000000000047947 */ /* 0x000fea0003800000 */
.L_x_83:
[----:B------:R-:W-:-:S07]  /*29d0*/  FADD.FTZ R4, R0, 12288 ;  /* 0x4640000000047421 */ /* 0x000fce0000010000 */
.L_x_89:
[----:B------:R-:W-:-:S04]  /*29e0*/  IMAD.MOV.U32 R3, RZ, RZ, 0x0 ;  /* 0x00000000ff037424 */ /* 0x000fc800078e00ff */
[----:B0-----:R-:W-:Y:S05]  /*29f0*/  RET.REL.NODEC R2 `(_Z22imageFilterKernelPartAP6uchar3S0_ii) ;  /* 0xffffffd402807950 */ /* 0x001fea0003c3ffff */
.L_x_90:
        /* <DEDUP_REMOVED lines=16> */
.L_x_91:


//--------------------- .nv.shared._Z22imageFilterKernelPartCP6uchar3S0_ii --------------------------
	.section	.nv.shared._Z22imageFilterKernelPartCP6uchar3S0_ii,"aw",@nobits
	.sectionflags	@""
.nv.shared._Z22imageFilterKernelPartCP6uchar3S0_ii:
	.zero		50176


//--------------------- .nv.shared.reserved.0     --------------------------
	.section	.nv.shared.reserved.0,"aw",@nobits
	.weak		__nv_reservedSMEM_offset_0_alias
	.size		__nv_reservedSMEM_offset_0_alias, 0, 64
	.other		__nv_reservedSMEM_offset_0_alias,@"STO_CUDA_RESERVED_SHARED STV_DEFAULT"
__nv_reservedSMEM_offset_0_alias:
	.zero		0
	.zero		64


//--------------------- .nv.constant0._Z22imageFilterKernelPartCP6uchar3S0_ii --------------------------
	.section	.nv.constant0._Z22imageFilterKernelPartCP6uchar3S0_ii,"a",@progbits
	.sectionflags	@""
	.align	4
.nv.constant0._Z22imageFilterKernelPartCP6uchar3S0_ii:
	.zero		920


//--------------------- .nv.constant0._Z22imageFilterKernelPartBP6uchar3S0_ii --------------------------
	.section	.nv.constant0._Z22imageFilterKernelPartBP6uchar3S0_ii,"a",@progbits
	.sectionflags	@""
	.align	4
.nv.constant0._Z22imageFilterKernelPartBP6uchar3S0_ii:
	.zero		920


//--------------------- .nv.constant0._Z22imageFilterKernelPartAP6uchar3S0_ii --------------------------
	.section	.nv.constant0._Z22imageFilterKernelPartAP6uchar3S0_ii,"a",@progbits
	.sectionflags	@""
	.align	4
.nv.constant0._Z22imageFilterKernelPartAP6uchar3S0_ii:
	.zero		920


//--------------------- SYMBOLS --------------------------

	.type		.nv.reservedSmem.offset0,@object
	.size		.nv.reservedSmem.offset0,0x4
	.type		.nv.reservedSmem.cap,@object
	.size		.nv.reservedSmem.cap,0x4
